	.target	sm_100a

	.elftype	@"ET_EXEC"


//--------------------- .note.nv.tkinfo           --------------------------
	.section	.note.nv.tkinfo,"",@"SHT_NOTE"
	.sectionflags	@"SHF_NOTE_NV_TKINFO"
	.tkinfo
        /*0018*/ 	.word	0x00000002
        /*0030*/ 	.string	""
        /*0030*/ 	.string	"ptxas"
        /*0030*/ 	.string	"Cuda compilation tools, release 13.0, V13.0.88"
        /*0030*/ 	.string	"Build cuda_13.0.r13.0/compiler.36424714_0"
        /*0030*/ 	.string	"-arch sm_100a -m 64 "



//--------------------- .note.nv.cuinfo           --------------------------
	.section	.note.nv.cuinfo,"",@"SHT_NOTE"
	.sectionflags	@"SHF_NOTE_NV_CUINFO"
        /*0018*/ 	.short	0x0002
        /*001a*/ 	.short	0x0064
        /*001c*/ 	.short	0x0082
	.zero		2


//--------------------- .nv.info                  --------------------------
	.section	.nv.info,"",@"SHT_CUDA_INFO"
	.align	4


	//----- nvinfo : EIATTR_REGCOUNT
	.align		4
        /*0000*/ 	.byte	0x04, 0x2f
        /*0002*/ 	.short	(.L_20 - .L_19)
	.align		4
.L_19:
        /*0004*/ 	.word	index@(_ZN7cutlass13device_kernelINS_4gemm6kernel13GemmUniversalIN4cute5tupleIJiiiiEEENS1_10collective13CollectiveMmaINS1_35MainloopSm100TmaUmmaWarpSpecializedILi5ELi2ELi4ENS5_IJNS4_1CILi1EEESB_SB_EEEEENS5_IJNSA_ILi64EEENSA_ILi256EEENSA_ILi128EEEEEEaNS5_IJlSB_lEEEaSI_NS4_8TiledMMAINS4_8MMA_AtomIJNS4_15SM100_MMA_S8_SSIaaiLi64ELi256ELNS4_4UMMA5MajorE0ELSN_0ELNSM_8SaturateE0EEEEEENS4_6LayoutISC_NS5_IJNSA_ILi0EEESS_SS_EEEEENS5_IJNS4_10UnderscoreESV_SV_EEEEENS4_13SM90_TMA_LOADENS4_14ComposedLayoutINS4_7SwizzleILi3ELi4ELi3EEENS4_18smem_ptr_flag_bitsILi8EEENSR_INS5_IJNSA_ILi8EEESG_EEENS5_IJSG_SB_EEEEEEEvNS4_8identityESY_S18_vS19_EENS_8epilogue10collective18CollectiveEpilogueINS1B_23Sm100TmaWarpSpecializedILi4ELi2ELi32ELb0ELb0EEEJSH_NS5_IJNSR_ISE_SB_EES1G_EEEaSI_aSI_NS1B_6fusion15FusionCallbacksIS1F_NS1I_17LinearCombinationIaiaiLNS_15FloatRoundStyleE2EEESH_S1H_JEEENS4_5SM1004TMEM4LOAD26SM100_TMEM_LOAD_16dp32b32xESY_NSZ_INS10_ILi2ELi4ELi3EEES13_NSR_INS5_IJS14_SE_EEENS5_IJSE_SB_EEEEEEENS4_39AutoVectorizingCopyWithAssumedAlignmentILi128EEENS4_14SM90_TMA_STOREES1W_S1Y_S1Y_EEEvvEEEEvNT_6ParamsE)
        /*0008*/ 	.word	0x0000007a


	//----- nvinfo : EIATTR_FRAME_SIZE
	.align		4
.L_20:
        /*000c*/ 	.byte	0x04, 0x11
        /*000e*/ 	.short	(.L_22 - .L_21)
	.align		4
.L_21:
        /*0010*/ 	.word	index@($__internal_2_$__cuda_sm10x_tcgen05_guardrail_trap_unallocated_columns_being_dealloced)
        /*0014*/ 	.word	0x00000000


	//----- nvinfo : EIATTR_FRAME_SIZE
	.align		4
.L_22:
        /*0018*/ 	.byte	0x04, 0x11
        /*001a*/ 	.short	(.L_24 - .L_23)
	.align		4
.L_23:
        /*001c*/ 	.word	index@($__internal_1_$__cuda_sm10x_tcgen05_guardrail_trap_phase_invalid_during_alloc)
        /*0020*/ 	.word	0x00000000


	//----- nvinfo : EIATTR_FRAME_SIZE
	.align		4
.L_24:
        /*0024*/ 	.byte	0x04, 0x11
        /*0026*/ 	.short	(.L_26 - .L_25)
	.align		4
.L_25:
        /*0028*/ 	.word	index@($__internal_0_$__cuda_sm10x_tcgen05_guardrail_trap_col_being_dealloced_not_returned_by_alloc)
        /*002c*/ 	.word	0x00000000


	//----- nvinfo : EIATTR_FRAME_SIZE
	.align		4
.L_26:
        /*0030*/ 	.byte	0x04, 0x11
        /*0032*/ 	.short	(.L_28 - .L_27)
	.align		4
.L_27:
        /*0034*/ 	.word	index@(_ZN7cutlass13device_kernelINS_4gemm6kernel13GemmUniversalIN4cute5tupleIJiiiiEEENS1_10collective13CollectiveMmaINS1_35MainloopSm100TmaUmmaWarpSpecializedILi5ELi2ELi4ENS5_IJNS4_1CILi1EEESB_SB_EEEEENS5_IJNSA_ILi64EEENSA_ILi256EEENSA_ILi128EEEEEEaNS5_IJlSB_lEEEaSI_NS4_8TiledMMAINS4_8MMA_AtomIJNS4_15SM100_MMA_S8_SSIaaiLi64ELi256ELNS4_4UMMA5MajorE0ELSN_0ELNSM_8SaturateE0EEEEEENS4_6LayoutISC_NS5_IJNSA_ILi0EEESS_SS_EEEEENS5_IJNS4_10UnderscoreESV_SV_EEEEENS4_13SM90_TMA_LOADENS4_14ComposedLayoutINS4_7SwizzleILi3ELi4ELi3EEENS4_18smem_ptr_flag_bitsILi8EEENSR_INS5_IJNSA_ILi8EEESG_EEENS5_IJSG_SB_EEEEEEEvNS4_8identityESY_S18_vS19_EENS_8epilogue10collective18CollectiveEpilogueINS1B_23Sm100TmaWarpSpecializedILi4ELi2ELi32ELb0ELb0EEEJSH_NS5_IJNSR_ISE_SB_EES1G_EEEaSI_aSI_NS1B_6fusion15FusionCallbacksIS1F_NS1I_17LinearCombinationIaiaiLNS_15FloatRoundStyleE2EEESH_S1H_JEEENS4_5SM1004TMEM4LOAD26SM100_TMEM_LOAD_16dp32b32xESY_NSZ_INS10_ILi2ELi4ELi3EEES13_NSR_INS5_IJS14_SE_EEENS5_IJSE_SB_EEEEEEENS4_39AutoVectorizingCopyWithAssumedAlignmentILi128EEENS4_14SM90_TMA_STOREES1W_S1Y_S1Y_EEEvvEEEEvNT_6ParamsE)
        /*0038*/ 	.word	0x00000000


	//----- nvinfo : EIATTR_MIN_STACK_SIZE
	.align		4
.L_28:
        /*003c*/ 	.byte	0x04, 0x12
        /*003e*/ 	.short	(.L_30 - .L_29)
	.align		4
.L_29:
        /*0040*/ 	.word	index@(_ZN7cutlass13device_kernelINS_4gemm6kernel13GemmUniversalIN4cute5tupleIJiiiiEEENS1_10collective13CollectiveMmaINS1_35MainloopSm100TmaUmmaWarpSpecializedILi5ELi2ELi4ENS5_IJNS4_1CILi1EEESB_SB_EEEEENS5_IJNSA_ILi64EEENSA_ILi256EEENSA_ILi128EEEEEEaNS5_IJlSB_lEEEaSI_NS4_8TiledMMAINS4_8MMA_AtomIJNS4_15SM100_MMA_S8_SSIaaiLi64ELi256ELNS4_4UMMA5MajorE0ELSN_0ELNSM_8SaturateE0EEEEEENS4_6LayoutISC_NS5_IJNSA_ILi0EEESS_SS_EEEEENS5_IJNS4_10UnderscoreESV_SV_EEEEENS4_13SM90_TMA_LOADENS4_14ComposedLayoutINS4_7SwizzleILi3ELi4ELi3EEENS4_18smem_ptr_flag_bitsILi8EEENSR_INS5_IJNSA_ILi8EEESG_EEENS5_IJSG_SB_EEEEEEEvNS4_8identityESY_S18_vS19_EENS_8epilogue10collective18CollectiveEpilogueINS1B_23Sm100TmaWarpSpecializedILi4ELi2ELi32ELb0ELb0EEEJSH_NS5_IJNSR_ISE_SB_EES1G_EEEaSI_aSI_NS1B_6fusion15FusionCallbacksIS1F_NS1I_17LinearCombinationIaiaiLNS_15FloatRoundStyleE2EEESH_S1H_JEEENS4_5SM1004TMEM4LOAD26SM100_TMEM_LOAD_16dp32b32xESY_NSZ_INS10_ILi2ELi4ELi3EEES13_NSR_INS5_IJS14_SE_EEENS5_IJSE_SB_EEEEEEENS4_39AutoVectorizingCopyWithAssumedAlignmentILi128EEENS4_14SM90_TMA_STOREES1W_S1Y_S1Y_EEEvvEEEEvNT_6ParamsE)
        /*0044*/ 	.word	0x00000000
.L_30:


//--------------------- .nv.compat                --------------------------
	.section	.nv.compat,"",@"SHT_CUDA_COMPAT_INFO"
	.align	4
        /*0000*/ 	.byte	0x02, 0x09, 0x01, 0x00, 0x02, 0x02, 0x03, 0x00, 0x02, 0x05, 0x06, 0x00, 0x03, 0x07, 0x01, 0x01
        /*0010*/ 	.byte	0x02, 0x03, 0x01, 0x00, 0x02, 0x06, 0x01, 0x00, 0x04, 0x0b, 0x08, 0x00, 0x01, 0x00, 0x00, 0x00
        /*0020*/ 	.byte	0x00, 0x00, 0x00, 0x00


//--------------------- .nv.info._ZN7cutlass13device_kernelINS_4gemm6kernel13GemmUniversalIN4cute5tupleIJiiiiEEENS1_10collective13CollectiveMmaINS1_35MainloopSm100TmaUmmaWarpSpecializedILi5ELi2ELi4ENS5_IJNS4_1CILi1EEESB_SB_EEEEENS5_IJNSA_ILi64EEENSA_ILi256EEENSA_ILi128EEEEEEaNS5_IJlSB_lEEEaSI_NS4_8TiledMMAINS4_8MMA_AtomIJNS4_15SM100_MMA_S8_SSIaaiLi64ELi256ELNS4_4UMMA5MajorE0ELSN_0ELNSM_8SaturateE0EEEEEENS4_6LayoutISC_NS5_IJNSA_ILi0EEESS_SS_EEEEENS5_IJNS4_10UnderscoreESV_SV_EEEEENS4_13SM90_TMA_LOADENS4_14ComposedLayoutINS4_7SwizzleILi3ELi4ELi3EEENS4_18smem_ptr_flag_bitsILi8EEENSR_INS5_IJNSA_ILi8EEESG_EEENS5_IJSG_SB_EEEEEEEvNS4_8identityESY_S18_vS19_EENS_8epilogue10collective18CollectiveEpilogueINS1B_23Sm100TmaWarpSpecializedILi4ELi2ELi32ELb0ELb0EEEJSH_NS5_IJNSR_ISE_SB_EES1G_EEEaSI_aSI_NS1B_6fusion15FusionCallbacksIS1F_NS1I_17LinearCombinationIaiaiLNS_15FloatRoundStyleE2EEESH_S1H_JEEENS4_5SM1004TMEM4LOAD26SM100_TMEM_LOAD_16dp32b32xESY_NSZ_INS10_ILi2ELi4ELi3EEES13_NSR_INS5_IJS14_SE_EEENS5_IJSE_SB_EEEEEEENS4_39AutoVectorizingCopyWithAssumedAlignmentILi128EEENS4_14SM90_TMA_STOREES1W_S1Y_S1Y_EEEvvEEEEvNT_6ParamsE --------------------------
	.section	.nv.info._ZN7cutlass13device_kernelINS_4gemm6kernel13GemmUniversalIN4cute5tupleIJiiiiEEENS1_10collective13CollectiveMmaINS1_35MainloopSm100TmaUmmaWarpSpecializedILi5ELi2ELi4ENS5_IJNS4_1CILi1EEESB_SB_EEEEENS5_IJNSA_ILi64EEENSA_ILi256EEENSA_ILi128EEEEEEaNS5_IJlSB_lEEEaSI_NS4_8TiledMMAINS4_8MMA_AtomIJNS4_15SM100_MMA_S8_SSIaaiLi64ELi256ELNS4_4UMMA5MajorE0ELSN_0ELNSM_8SaturateE0EEEEEENS4_6LayoutISC_NS5_IJNSA_ILi0EEESS_SS_EEEEENS5_IJNS4_10UnderscoreESV_SV_EEEEENS4_13SM90_TMA_LOADENS4_14ComposedLayoutINS4_7SwizzleILi3ELi4ELi3EEENS4_18smem_ptr_flag_bitsILi8EEENSR_INS5_IJNSA_ILi8EEESG_EEENS5_IJSG_SB_EEEEEEEvNS4_8identityESY_S18_vS19_EENS_8epilogue10collective18CollectiveEpilogueINS1B_23Sm100TmaWarpSpecializedILi4ELi2ELi32ELb0ELb0EEEJSH_NS5_IJNSR_ISE_SB_EES1G_EEEaSI_aSI_NS1B_6fusion15FusionCallbacksIS1F_NS1I_17LinearCombinationIaiaiLNS_15FloatRoundStyleE2EEESH_S1H_JEEENS4_5SM1004TMEM4LOAD26SM100_TMEM_LOAD_16dp32b32xESY_NSZ_INS10_ILi2ELi4ELi3EEES13_NSR_INS5_IJS14_SE_EEENS5_IJSE_SB_EEEEEEENS4_39AutoVectorizingCopyWithAssumedAlignmentILi128EEENS4_14SM90_TMA_STOREES1W_S1Y_S1Y_EEEvvEEEEvNT_6ParamsE,"",@"SHT_CUDA_INFO"
	.sectionflags	@""
	.align	4


	//----- nvinfo : EIATTR_CUDA_API_VERSION
	.align		4
        /*0000*/ 	.byte	0x04, 0x37
        /*0002*/ 	.short	(.L_32 - .L_31)
.L_31:
        /*0004*/ 	.word	0x00000082


	//----- nvinfo : EIATTR_KPARAM_INFO
	.align		4
.L_32:
        /*0008*/ 	.byte	0x04, 0x17
        /*000a*/ 	.short	(.L_34 - .L_33)
.L_33:
        /*000c*/ 	.word	0x00000000
        /*0010*/ 	.short	0x0000
        /*0012*/ 	.short	0x0000
        /*0014*/ 	.byte	0x00, 0xf0, 0x01, 0x20


	//----- nvinfo : EIATTR_AT_ENTRY_FRAGMENTS
	.align		4
.L_34:
        /*0018*/ 	.byte	0x04, 0x4f
        /*001a*/ 	.short	(.L_36 - .L_35)


	//   ....[0]....
.L_35:
        /*001c*/ 	.word	0x00000006


	//----- nvinfo : EIATTR_RESERVED_SMEM_USED
	.align		4
.L_36:
        /*0020*/ 	.byte	0x01, 0x41
	.zero		2


	//----- nvinfo : EIATTR_SPARSE_MMA_MASK
	.align		4
        /*0024*/ 	.byte	0x03, 0x50
        /*0026*/ 	.short	0x0000


	//----- nvinfo : EIATTR_TCGEN05_1CTA_USED
	.align		4
        /*0028*/ 	.byte	0x01, 0x51
	.zero		2


	//----- nvinfo : EIATTR_MAXREG_COUNT
	.align		4
        /*002c*/ 	.byte	0x03, 0x1b
        /*002e*/ 	.short	0x00ff


	//----- nvinfo : EIATTR_NUM_BARRIERS
	.align		4
        /*0030*/ 	.byte	0x02, 0x4c
        /*0032*/ 	.byte	0x07
	.zero		1


	//----- nvinfo : EIATTR_EXTERNS
	.align		4
        /*0034*/ 	.byte	0x04, 0x0f
        /*0036*/ 	.short	(.L_38 - .L_37)


	//   ....[0]....
	.align		4
.L_37:
        /*0038*/ 	.word	index@(__assertfail)


	//----- nvinfo : EIATTR_MERCURY_ISA_VERSION
	.align		4
.L_38:
        /*003c*/ 	.byte	0x03, 0x5f
        /*003e*/ 	.short	0x0101


	//----- nvinfo : EIATTR_INT_WARP_WIDE_INSTR_OFFSETS
	.align		4
        /*0040*/ 	.byte	0x04, 0x31
        /*0042*/ 	.short	(.L_40 - .L_39)


	//   ....[0]....
.L_39:
        /*0044*/ 	.word	0x00001e00


	//   ....[1]....
        /*0048*/ 	.word	0x00003940


	//   ....[2]....
        /*004c*/ 	.word	0x00003960


	//   ....[3]....
        /*0050*/ 	.word	0x00003990


	//   ....[4]....
        /*0054*/ 	.word	0x000042d0


	//   ....[5]....
        /*0058*/ 	.word	0x00004340


	//   ....[6]....
        /*005c*/ 	.word	0x00004420


	//   ....[7]....
        /*0060*/ 	.word	0x000044a0


	//   ....[8]....
        /*0064*/ 	.word	0x000045b0


	//   ....[9]....
        /*0068*/ 	.word	0x00004640


	//   ....[10]....
        /*006c*/ 	.word	0x00004820


	//   ....[11]....
        /*0070*/ 	.word	0x00004980


	//----- nvinfo : EIATTR_COOP_GROUP_MASK_REGIDS
	.align		4
.L_40:
        /*0074*/ 	.byte	0x04, 0x29
        /*0076*/ 	.short	(.L_42 - .L_41)


	//   ....[0]....
.L_41:
        /*0078*/ 	.word	0xffffffff


	//   ....[1]....
        /*007c*/ 	.word	0xffffffff


	//   ....[2]....
        /*0080*/ 	.word	0xffffffff


	//   ....[3]....
        /*0084*/ 	.word	0xffffffff


	//   ....[4]....
        /*0088*/ 	.word	0xffffffff


	//   ....[5]....
        /*008c*/ 	.word	0xffffffff


	//   ....[6]....
        /*0090*/ 	.word	0xffffffff


	//   ....[7]....
        /*0094*/ 	.word	0xffffffff


	//   ....[8]....
        /*0098*/ 	.word	0xffffffff


	//   ....[9]....
        /*009c*/ 	.word	0xffffffff


	//   ....[10]....
        /*00a0*/ 	.word	0xffffffff


	//   ....[11]....
        /*00a4*/ 	.word	0xffffffff


	//   ....[12]....
        /*00a8*/ 	.word	0xffffffff


	//----- nvinfo : EIATTR_COOP_GROUP_INSTR_OFFSETS
	.align		4
.L_42:
        /*00ac*/ 	.byte	0x04, 0x28
        /*00ae*/ 	.short	(.L_44 - .L_43)


	//   ....[0]....
.L_43:
        /*00b0*/ 	.word	0x00000090


	//   ....[1]....
        /*00b4*/ 	.word	0x000004d0


	//   ....[2]....
        /*00b8*/ 	.word	0x00000660


	//   ....[3]....
        /*00bc*/ 	.word	0x00000800


	//   ....[4]....
        /*00c0*/ 	.word	0x00000900


	//   ....[5]....
        /*00c4*/ 	.word	0x00000a70


	//   ....[6]....
        /*00c8*/ 	.word	0x00000c10


	//   ....[7]....
        /*00cc*/ 	.word	0x00001ce0


	//   ....[8]....
        /*00d0*/ 	.word	0x00002b50


	//   ....[9]....
        /*00d4*/ 	.word	0x00002d60


	//   ....[10]....
        /*00d8*/ 	.word	0x00002d90


	//   ....[11]....
        /*00dc*/ 	.word	0x00003820


	//   ....[12]....
        /*00e0*/ 	.word	0x00003a50


	//----- nvinfo : EIATTR_VRC_CTA_INIT_COUNT
	.align		4
.L_44:
        /*00e4*/ 	.byte	0x02, 0x4a
        /*00e6*/ 	.byte	0x80
	.zero		1


	//----- nvinfo : EIATTR_SYSCALL_OFFSETS
	.align		4
        /*00e8*/ 	.byte	0x04, 0x46
        /*00ea*/ 	.short	(.L_46 - .L_45)


	//   ....[0]....
.L_45:
        /*00ec*/ 	.word	0x00005410


	//   ....[1]....
        /*00f0*/ 	.word	0x00005550


	//   ....[2]....
        /*00f4*/ 	.word	0x00005d50


	//   ....[3]....
        /*00f8*/ 	.word	0x00006b00


	//   ....[4]....
        /*00fc*/ 	.word	0x00007840


	//   ....[5]....
        /*0100*/ 	.word	0x000085b0


	//----- nvinfo : EIATTR_MBARRIER_INSTR_OFFSETS
	.align		4
.L_46:
        /*0104*/ 	.byte	0x04, 0x39
        /*0106*/ 	.short	(.L_48 - .L_47)


	//   ....[0]....
.L_47:
        /*0108*/ 	.word	0x000005b0
        /*010c*/ 	.word	0x000000ff
        /*0110*/ 	.word	0x00000000
        /*0114*/ 	.short	0x0100
        /*0116*/ 	.byte	0x05
	.zero		1


	//   ....[1]....
        /*0118*/ 	.word	0x000005c0
        /*011c*/ 	.word	0x000000ff
        /*0120*/ 	.word	0x00000028
        /*0124*/ 	.short	0x0100
        /*0126*/ 	.byte	0x05
	.zero		1


	//   ....[2]....
        /*0128*/ 	.word	0x000005d0
        /*012c*/ 	.word	0x000000ff
        /*0130*/ 	.word	0x00000008
        /*0134*/ 	.short	0x0100
        /*0136*/ 	.byte	0x05
	.zero		1


	//   ....[3]....
        /*0138*/ 	.word	0x000005e0
        /*013c*/ 	.word	0x000000ff
        /*0140*/ 	.word	0x00000030
        /*0144*/ 	.short	0x0100
        /*0146*/ 	.byte	0x05
	.zero		1


	//   ....[4]....
        /*0148*/ 	.word	0x000005f0
        /*014c*/ 	.word	0x000000ff
        /*0150*/ 	.word	0x00000010
        /*0154*/ 	.short	0x0100
        /*0156*/ 	.byte	0x05
	.zero		1


	//   ....[5]....
        /*0158*/ 	.word	0x00000600
        /*015c*/ 	.word	0x000000ff
        /*0160*/ 	.word	0x00000038
        /*0164*/ 	.short	0x0100
        /*0166*/ 	.byte	0x05
	.zero		1


	//   ....[6]....
        /*0168*/ 	.word	0x00000610
        /*016c*/ 	.word	0x000000ff
        /*0170*/ 	.word	0x00000018
        /*0174*/ 	.short	0x0100
        /*0176*/ 	.byte	0x05
	.zero		1


	//   ....[7]....
        /*0178*/ 	.word	0x00000620
        /*017c*/ 	.word	0x000000ff
        /*0180*/ 	.word	0x00000040
        /*0184*/ 	.short	0x0100
        /*0186*/ 	.byte	0x05
	.zero		1


	//   ....[8]....
        /*0188*/ 	.word	0x00000630
        /*018c*/ 	.word	0x000000ff
        /*0190*/ 	.word	0x00000020
        /*0194*/ 	.short	0x0100
        /*0196*/ 	.byte	0x05
	.zero		1


	//   ....[9]....
        /*0198*/ 	.word	0x00000640
        /*019c*/ 	.word	0x000000ff
        /*01a0*/ 	.word	0x00000048
        /*01a4*/ 	.short	0x0100
        /*01a6*/ 	.byte	0x05
	.zero		1


	//   ....[10]....
        /*01a8*/ 	.word	0x00000770
        /*01ac*/ 	.word	0x000000ff
        /*01b0*/ 	.word	0x00000050
        /*01b4*/ 	.short	0x0100
        /*01b6*/ 	.byte	0x07
	.zero		1


	//   ....[11]....
        /*01b8*/ 	.word	0x00000780
        /*01bc*/ 	.word	0x000000ff
        /*01c0*/ 	.word	0x00000070
        /*01c4*/ 	.short	0x0100
        /*01c6*/ 	.byte	0x07
	.zero		1


	//   ....[12]....
        /*01c8*/ 	.word	0x00000790
        /*01cc*/ 	.word	0x000000ff
        /*01d0*/ 	.word	0x00000058
        /*01d4*/ 	.short	0x0100
        /*01d6*/ 	.byte	0x07
	.zero		1


	//   ....[13]....
        /*01d8*/ 	.word	0x000007a0
        /*01dc*/ 	.word	0x000000ff
        /*01e0*/ 	.word	0x00000078
        /*01e4*/ 	.short	0x0100
        /*01e6*/ 	.byte	0x07
	.zero		1


	//   ....[14]....
        /*01e8*/ 	.word	0x000007b0
        /*01ec*/ 	.word	0x000000ff
        /*01f0*/ 	.word	0x00000060
        /*01f4*/ 	.short	0x0100
        /*01f6*/ 	.byte	0x07
	.zero		1


	//   ....[15]....
        /*01f8*/ 	.word	0x000007c0
        /*01fc*/ 	.word	0x000000ff
        /*0200*/ 	.word	0x00000080
        /*0204*/ 	.short	0x0100
        /*0206*/ 	.byte	0x07
	.zero		1


	//   ....[16]....
        /*0208*/ 	.word	0x000007d0
        /*020c*/ 	.word	0x000000ff
        /*0210*/ 	.word	0x00000068
        /*0214*/ 	.short	0x0100
        /*0216*/ 	.byte	0x07
	.zero		1


	//   ....[17]....
        /*0218*/ 	.word	0x000007e0
        /*021c*/ 	.word	0x000000ff
        /*0220*/ 	.word	0x00000088
        /*0224*/ 	.short	0x0100
        /*0226*/ 	.byte	0x07
	.zero		1


	//   ....[18]....
        /*0228*/ 	.word	0x000008d0
        /*022c*/ 	.word	0x000000ff
        /*0230*/ 	.word	0x00000090
        /*0234*/ 	.short	0x0100
        /*0236*/ 	.byte	0x05
	.zero		1


	//   ....[19]....
        /*0238*/ 	.word	0x000008e0
        /*023c*/ 	.word	0x000000ff
        /*0240*/ 	.word	0x00000098
        /*0244*/ 	.short	0x0100
        /*0246*/ 	.byte	0x05
	.zero		1


	//   ....[20]....
        /*0248*/ 	.word	0x00000a20
        /*024c*/ 	.word	0x000000ff
        /*0250*/ 	.word	0x000000a0
        /*0254*/ 	.short	0x0100
        /*0256*/ 	.byte	0x05
	.zero		1


	//   ....[21]....
        /*0258*/ 	.word	0x00000a30
        /*025c*/ 	.word	0x000000ff
        /*0260*/ 	.word	0x000000b0
        /*0264*/ 	.short	0x0100
        /*0266*/ 	.byte	0x05
	.zero		1


	//   ....[22]....
        /*0268*/ 	.word	0x00000a40
        /*026c*/ 	.word	0x000000ff
        /*0270*/ 	.word	0x000000a8
        /*0274*/ 	.short	0x0100
        /*0276*/ 	.byte	0x05
	.zero		1


	//   ....[23]....
        /*0278*/ 	.word	0x00000a50
        /*027c*/ 	.word	0x000000ff
        /*0280*/ 	.word	0x000000b8
        /*0284*/ 	.short	0x0100
        /*0286*/ 	.byte	0x05
	.zero		1


	//   ....[24]....
        /*0288*/ 	.word	0x00000b80
        /*028c*/ 	.word	0x000000ff
        /*0290*/ 	.word	0x000000c0
        /*0294*/ 	.short	0x0100
        /*0296*/ 	.byte	0x07
	.zero		1


	//   ....[25]....
        /*0298*/ 	.word	0x00000b90
        /*029c*/ 	.word	0x000000ff
        /*02a0*/ 	.word	0x000000e0
        /*02a4*/ 	.short	0x0100
        /*02a6*/ 	.byte	0x07
	.zero		1


	//   ....[26]....
        /*02a8*/ 	.word	0x00000ba0
        /*02ac*/ 	.word	0x000000ff
        /*02b0*/ 	.word	0x000000c8
        /*02b4*/ 	.short	0x0100
        /*02b6*/ 	.byte	0x07
	.zero		1


	//   ....[27]....
        /*02b8*/ 	.word	0x00000bb0
        /*02bc*/ 	.word	0x000000ff
        /*02c0*/ 	.word	0x000000e8
        /*02c4*/ 	.short	0x0100
        /*02c6*/ 	.byte	0x07
	.zero		1


	//   ....[28]....
        /*02c8*/ 	.word	0x00000bc0
        /*02cc*/ 	.word	0x000000ff
        /*02d0*/ 	.word	0x000000d0
        /*02d4*/ 	.short	0x0100
        /*02d6*/ 	.byte	0x07
	.zero		1


	//   ....[29]....
        /*02d8*/ 	.word	0x00000bd0
        /*02dc*/ 	.word	0x000000ff
        /*02e0*/ 	.word	0x000000f0
        /*02e4*/ 	.short	0x0100
        /*02e6*/ 	.byte	0x07
	.zero		1


	//   ....[30]....
        /*02e8*/ 	.word	0x00000be0
        /*02ec*/ 	.word	0x000000ff
        /*02f0*/ 	.word	0x000000d8
        /*02f4*/ 	.short	0x0100
        /*02f6*/ 	.byte	0x07
	.zero		1


	//   ....[31]....
        /*02f8*/ 	.word	0x00000bf0
        /*02fc*/ 	.word	0x000000ff
        /*0300*/ 	.word	0x000000f8
        /*0304*/ 	.short	0x0100
        /*0306*/ 	.byte	0x07
	.zero		1


	//   ....[32]....
        /*0308*/ 	.word	0x00000ce0
        /*030c*/ 	.word	0x000000ff
        /*0310*/ 	.word	0x00000100
        /*0314*/ 	.short	0x0100
        /*0316*/ 	.byte	0x05
	.zero		1


	//   ....[33]....
        /*0318*/ 	.word	0x00000cf0
        /*031c*/ 	.word	0x000000ff
        /*0320*/ 	.word	0x00000110
        /*0324*/ 	.short	0x0100
        /*0326*/ 	.byte	0x05
	.zero		1


	//   ....[34]....
        /*0328*/ 	.word	0x00000d00
        /*032c*/ 	.word	0x000000ff
        /*0330*/ 	.word	0x00000108
        /*0334*/ 	.short	0x0100
        /*0336*/ 	.byte	0x05
	.zero		1


	//   ....[35]....
        /*0338*/ 	.word	0x00000d10
        /*033c*/ 	.word	0x000000ff
        /*0340*/ 	.word	0x00000118
        /*0344*/ 	.short	0x0100
        /*0346*/ 	.byte	0x05
	.zero		1


	//   ....[36]....
        /*0348*/ 	.word	0x000015e0
        /*034c*/ 	.word	0x00000003
        /*0350*/ 	.word	0x00000110
        /*0354*/ 	.short	0x010a
        /*0356*/ 	.byte	0xff
	.zero		1


	//   ....[37]....
        /*0358*/ 	.word	0x00001610
        /*035c*/ 	.word	0x00000003
        /*0360*/ 	.word	0x00000100
        /*0364*/ 	.short	0x0101
        /*0366*/ 	.byte	0xff
	.zero		1


	//   ....[38]....
        /*0368*/ 	.word	0x000016e0
        /*036c*/ 	.word	0x000000ff
        /*0370*/ 	.word	0x00000028
        /*0374*/ 	.short	0x010a
        /*0376*/ 	.byte	0x08
	.zero		1


	//   ....[39]....
        /*0378*/ 	.word	0x00001780
        /*037c*/ 	.word	0x000000ff
        /*0380*/ 	.word	0x00000028
        /*0384*/ 	.short	0x010a
        /*0386*/ 	.byte	0x21
	.zero		1


	//   ....[40]....
        /*0388*/ 	.word	0x000018d0
        /*038c*/ 	.word	0x000000ff
        /*0390*/ 	.word	0x00000028
        /*0394*/ 	.short	0x010a
        /*0396*/ 	.byte	0x08
	.zero		1


	//   ....[41]....
        /*0398*/ 	.word	0x000019e0
        /*039c*/ 	.word	0x000000ff
        /*03a0*/ 	.word	0x00000098
        /*03a4*/ 	.short	0x0101
        /*03a6*/ 	.byte	0x04
	.zero		1


	//   ....[42]....
        /*03a8*/ 	.word	0x00001a00
        /*03ac*/ 	.word	0x000000ff
        /*03b0*/ 	.word	0x00000028
        /*03b4*/ 	.short	0x010a
        /*03b6*/ 	.byte	0x08
	.zero		1


	//   ....[43]....
        /*03b8*/ 	.word	0x00001a80
        /*03bc*/ 	.word	0x000000ff
        /*03c0*/ 	.word	0x00000028
        /*03c4*/ 	.short	0x010a
        /*03c6*/ 	.byte	0x11
	.zero		1


	//   ....[44]....
        /*03c8*/ 	.word	0x00001bd0
        /*03cc*/ 	.word	0x000000ff
        /*03d0*/ 	.word	0x00000028
        /*03d4*/ 	.short	0x010a
        /*03d6*/ 	.byte	0x08
	.zero		1


	//   ....[45]....
        /*03d8*/ 	.word	0x00001d10
        /*03dc*/ 	.word	0x00000002
        /*03e0*/ 	.word	0x000000a0
        /*03e4*/ 	.short	0x010a
        /*03e6*/ 	.byte	0xff
	.zero		1


	//   ....[46]....
        /*03e8*/ 	.word	0x00001dd0
        /*03ec*/ 	.word	0x00000002
        /*03f0*/ 	.word	0x00000000
        /*03f4*/ 	.short	0x0101
        /*03f6*/ 	.byte	0xff
	.zero		1


	//   ....[47]....
        /*03f8*/ 	.word	0x00002330
        /*03fc*/ 	.word	0x000000ff
        /*0400*/ 	.word	0x00000000
        /*0404*/ 	.short	0x010a
        /*0406*/ 	.byte	0x05
	.zero		1


	//   ....[48]....
        /*0408*/ 	.word	0x000023c0
        /*040c*/ 	.word	0x000000ff
        /*0410*/ 	.word	0x00000000
        /*0414*/ 	.short	0x010a
        /*0416*/ 	.byte	0x05
	.zero		1


	//   ....[49]....
        /*0418*/ 	.word	0x00002450
        /*041c*/ 	.word	0x000000ff
        /*0420*/ 	.word	0x00000000
        /*0424*/ 	.short	0x010a
        /*0426*/ 	.byte	0x05
	.zero		1


	//   ....[50]....
        /*0428*/ 	.word	0x000024e0
        /*042c*/ 	.word	0x000000ff
        /*0430*/ 	.word	0x00000000
        /*0434*/ 	.short	0x010a
        /*0436*/ 	.byte	0x05
	.zero		1


	//   ....[51]....
        /*0438*/ 	.word	0x00002580
        /*043c*/ 	.word	0x00000000
        /*0440*/ 	.word	0x00000000
        /*0444*/ 	.short	0x010a
        /*0446*/ 	.byte	0xff
	.zero		1


	//   ....[52]....
        /*0448*/ 	.word	0x000026a0
        /*044c*/ 	.word	0x00000000
        /*0450*/ 	.word	0x00000100
        /*0454*/ 	.short	0x010a
        /*0456*/ 	.byte	0xff
	.zero		1


	//   ....[53]....
        /*0458*/ 	.word	0x00002700
        /*045c*/ 	.word	0x00000004
        /*0460*/ 	.word	0x00000000
        /*0464*/ 	.short	0x0101
        /*0466*/ 	.byte	0xff
	.zero		1


	//   ....[54]....
        /*0468*/ 	.word	0x00002720
        /*046c*/ 	.word	0x000000ff
        /*0470*/ 	.word	0x000000b0
        /*0474*/ 	.short	0x010a
        /*0476*/ 	.byte	0x05
	.zero		1


	//   ....[55]....
        /*0478*/ 	.word	0x00002840
        /*047c*/ 	.word	0x00000000
        /*0480*/ 	.word	0x000000a0
        /*0484*/ 	.short	0x010a
        /*0486*/ 	.byte	0xff
	.zero		1


	//   ....[56]....
        /*0488*/ 	.word	0x00002950
        /*048c*/ 	.word	0x00000000
        /*0490*/ 	.word	0x00000000
        /*0494*/ 	.short	0x0101
        /*0496*/ 	.byte	0xff
	.zero		1


	//   ....[57]....
        /*0498*/ 	.word	0x000029e0
        /*049c*/ 	.word	0x000000ff
        /*04a0*/ 	.word	0x000000b0
        /*04a4*/ 	.short	0x0106
        /*04a6*/ 	.byte	0x05
	.zero		1


	//   ....[58]....
        /*04a8*/ 	.word	0x00002a00
        /*04ac*/ 	.word	0x000000ff
        /*04b0*/ 	.word	0x000000b0
        /*04b4*/ 	.short	0x010a
        /*04b6*/ 	.byte	0x05
	.zero		1


	//   ....[59]....
        /*04b8*/ 	.word	0x00002a90
        /*04bc*/ 	.word	0x000000ff
        /*04c0*/ 	.word	0x000000b0
        /*04c4*/ 	.short	0x0106
        /*04c6*/ 	.byte	0x04
	.zero		1


	//   ....[60]....
        /*04c8*/ 	.word	0x00002ad0
        /*04cc*/ 	.word	0x00000000
        /*04d0*/ 	.word	0x000000b0
        /*04d4*/ 	.short	0x010a
        /*04d6*/ 	.byte	0xff
	.zero		1


	//   ....[61]....
        /*04d8*/ 	.word	0x00003010
        /*04dc*/ 	.word	0x00000000
        /*04e0*/ 	.word	0x000000a0
        /*04e4*/ 	.short	0x010a
        /*04e6*/ 	.byte	0xff
	.zero		1


	//   ....[62]....
        /*04e8*/ 	.word	0x00003110
        /*04ec*/ 	.word	0x00000003
        /*04f0*/ 	.word	0x00000000
        /*04f4*/ 	.short	0x0101
        /*04f6*/ 	.byte	0xff
	.zero		1


	//   ....[63]....
        /*04f8*/ 	.word	0x00003120
        /*04fc*/ 	.word	0x000000ff
        /*0500*/ 	.word	0x00000000
        /*0504*/ 	.short	0x010a
        /*0506*/ 	.byte	0x06
	.zero		1


	//   ....[64]....
        /*0508*/ 	.word	0x000031a0
        /*050c*/ 	.word	0x000000ff
        /*0510*/ 	.word	0x000000e0
        /*0514*/ 	.short	0x010a
        /*0516*/ 	.byte	0x07
	.zero		1


	//   ....[65]....
        /*0518*/ 	.word	0x00003280
        /*051c*/ 	.word	0x000000ff
        /*0520*/ 	.word	0x00000000
        /*0524*/ 	.short	0x010a
        /*0526*/ 	.byte	0x06
	.zero		1


	//   ....[66]....
        /*0528*/ 	.word	0x000033b0
        /*052c*/ 	.word	0x000000ff
        /*0530*/ 	.word	0x00000000
        /*0534*/ 	.short	0x010a
        /*0536*/ 	.byte	0x1a
	.zero		1


	//   ....[67]....
        /*0538*/ 	.word	0x00003650
        /*053c*/ 	.word	0x000000ff
        /*0540*/ 	.word	0x00000000
        /*0544*/ 	.short	0x010a
        /*0546*/ 	.byte	0x06
	.zero		1


	//   ....[68]....
        /*0548*/ 	.word	0x000036e0
        /*054c*/ 	.word	0x000000ff
        /*0550*/ 	.word	0x00000000
        /*0554*/ 	.short	0x010a
        /*0556*/ 	.byte	0x06
	.zero		1


	//   ....[69]....
        /*0558*/ 	.word	0x00003770
        /*055c*/ 	.word	0x000000ff
        /*0560*/ 	.word	0x00000000
        /*0564*/ 	.short	0x010a
        /*0566*/ 	.byte	0x06
	.zero		1


	//   ....[70]....
        /*0568*/ 	.word	0x00003800
        /*056c*/ 	.word	0x000000ff
        /*0570*/ 	.word	0x00000000
        /*0574*/ 	.short	0x010a
        /*0576*/ 	.byte	0x07
	.zero		1


	//   ....[71]....
        /*0578*/ 	.word	0x00003c80
        /*057c*/ 	.word	0x00000000
        /*0580*/ 	.word	0x000000a0
        /*0584*/ 	.short	0x010a
        /*0586*/ 	.byte	0xff
	.zero		1


	//   ....[72]....
        /*0588*/ 	.word	0x00003d40
        /*058c*/ 	.word	0x00000000
        /*0590*/ 	.word	0x00000000
        /*0594*/ 	.short	0x0101
        /*0596*/ 	.byte	0xff
	.zero		1


	//   ....[73]....
        /*0598*/ 	.word	0x00004060
        /*059c*/ 	.word	0x000000ff
        /*05a0*/ 	.word	0x00000098
        /*05a4*/ 	.short	0x010a
        /*05a6*/ 	.byte	0x07
	.zero		1


	//   ....[74]....
        /*05a8*/ 	.word	0x00004250
        /*05ac*/ 	.word	0x000000ff
        /*05b0*/ 	.word	0x00000070
        /*05b4*/ 	.short	0x010a
        /*05b6*/ 	.byte	0x07
	.zero		1


	//   ....[75]....
        /*05b8*/ 	.word	0x000043c0
        /*05bc*/ 	.word	0x000000ff
        /*05c0*/ 	.word	0x00000050
        /*05c4*/ 	.short	0x010b
        /*05c6*/ 	.byte	0x07
	.zero		1


	//   ....[76]....
        /*05c8*/ 	.word	0x000043d0
        /*05cc*/ 	.word	0x000000ff
        /*05d0*/ 	.word	0x00000000
        /*05d4*/ 	.short	0x0101
        /*05d6*/ 	.byte	0x08
	.zero		1


	//   ....[77]....
        /*05d8*/ 	.word	0x000043f0
        /*05dc*/ 	.word	0x000000ff
        /*05e0*/ 	.word	0x00000078
        /*05e4*/ 	.short	0x010a
        /*05e6*/ 	.byte	0x07
	.zero		1


	//   ....[78]....
        /*05e8*/ 	.word	0x00004550
        /*05ec*/ 	.word	0x000000ff
        /*05f0*/ 	.word	0x00000058
        /*05f4*/ 	.short	0x010b
        /*05f6*/ 	.byte	0x07
	.zero		1


	//   ....[79]....
        /*05f8*/ 	.word	0x00004560
        /*05fc*/ 	.word	0x000000ff
        /*0600*/ 	.word	0x00000000
        /*0604*/ 	.short	0x0101
        /*0606*/ 	.byte	0x08
	.zero		1


	//   ....[80]....
        /*0608*/ 	.word	0x00004570
        /*060c*/ 	.word	0x000000ff
        /*0610*/ 	.word	0x00000080
        /*0614*/ 	.short	0x010a
        /*0616*/ 	.byte	0x07
	.zero		1


	//   ....[81]....
        /*0618*/ 	.word	0x00004710
        /*061c*/ 	.word	0x000000ff
        /*0620*/ 	.word	0x00000060
        /*0624*/ 	.short	0x010b
        /*0626*/ 	.byte	0x07
	.zero		1


	//   ....[82]....
        /*0628*/ 	.word	0x00004780
        /*062c*/ 	.word	0x000000ff
        /*0630*/ 	.word	0x00000000
        /*0634*/ 	.short	0x0101
        /*0636*/ 	.byte	0x08
	.zero		1


	//   ....[83]....
        /*0638*/ 	.word	0x000047b0
        /*063c*/ 	.word	0x000000ff
        /*0640*/ 	.word	0x00000088
        /*0644*/ 	.short	0x010a
        /*0646*/ 	.byte	0x07
	.zero		1


	//   ....[84]....
        /*0648*/ 	.word	0x000049c0
        /*064c*/ 	.word	0x000000ff
        /*0650*/ 	.word	0x00000068
        /*0654*/ 	.short	0x010b
        /*0656*/ 	.byte	0x07
	.zero		1


	//   ....[85]....
        /*0658*/ 	.word	0x000049e0
        /*065c*/ 	.word	0x000000ff
        /*0660*/ 	.word	0x00000000
        /*0664*/ 	.short	0x0101
        /*0666*/ 	.byte	0x0d
	.zero		1


	//   ....[86]....
        /*0668*/ 	.word	0x00004a10
        /*066c*/ 	.word	0x000000ff
        /*0670*/ 	.word	0x00000070
        /*0674*/ 	.short	0x010a
        /*0676*/ 	.byte	0x07
	.zero		1


	//   ....[87]....
        /*0678*/ 	.word	0x00004a30
        /*067c*/ 	.word	0x000000ff
        /*0680*/ 	.word	0x00000078
        /*0684*/ 	.short	0x010a
        /*0686*/ 	.byte	0x07
	.zero		1


	//   ....[88]....
        /*0688*/ 	.word	0x00004a50
        /*068c*/ 	.word	0x000000ff
        /*0690*/ 	.word	0x00000080
        /*0694*/ 	.short	0x010a
        /*0696*/ 	.byte	0x07
	.zero		1


	//   ....[89]....
        /*0698*/ 	.word	0x00004a90
        /*069c*/ 	.word	0x00000000
        /*06a0*/ 	.word	0x00000088
        /*06a4*/ 	.short	0x010a
        /*06a6*/ 	.byte	0xff
	.zero		1


	//   ....[90]....
        /*06a8*/ 	.word	0x00004de0
        /*06ac*/ 	.word	0x00000000
        /*06b0*/ 	.word	0x000000a0
        /*06b4*/ 	.short	0x010a
        /*06b6*/ 	.byte	0xff
	.zero		1


	//   ....[91]....
        /*06b8*/ 	.word	0x00004ef0
        /*06bc*/ 	.word	0x00000000
        /*06c0*/ 	.word	0x00000000
        /*06c4*/ 	.short	0x0101
        /*06c6*/ 	.byte	0xff
	.zero		1


	//   ....[92]....
        /*06c8*/ 	.word	0x00005940
        /*06cc*/ 	.word	0x00000000
        /*06d0*/ 	.word	0x00000050
        /*06d4*/ 	.short	0x010a
        /*06d6*/ 	.byte	0xff
	.zero		1


	//   ....[93]....
        /*06d8*/ 	.word	0x000059b0
        /*06dc*/ 	.word	0x0000006c
        /*06e0*/ 	.word	0x000000c0
        /*06e4*/ 	.short	0x010a
        /*06e6*/ 	.byte	0xff
	.zero		1


	//   ....[94]....
        /*06e8*/ 	.word	0x00005a90
        /*06ec*/ 	.word	0x00000000
        /*06f0*/ 	.word	0x00000050
        /*06f4*/ 	.short	0x010a
        /*06f6*/ 	.byte	0xff
	.zero		1


	//   ....[95]....
        /*06f8*/ 	.word	0x00005bb0
        /*06fc*/ 	.word	0x00000000
        /*0700*/ 	.word	0x00000000
        /*0704*/ 	.short	0x0101
        /*0706*/ 	.byte	0xff
	.zero		1


	//   ....[96]....
        /*0708*/ 	.word	0x00005c30
        /*070c*/ 	.word	0x0000006c
        /*0710*/ 	.word	0x000000c0
        /*0714*/ 	.short	0x010a
        /*0716*/ 	.byte	0xff
	.zero		1


	//   ....[97]....
        /*0718*/ 	.word	0x000067b0
        /*071c*/ 	.word	0x00000037
        /*0720*/ 	.word	0x00000050
        /*0724*/ 	.short	0x010a
        /*0726*/ 	.byte	0xff
	.zero		1


	//   ....[98]....
        /*0728*/ 	.word	0x00006860
        /*072c*/ 	.word	0x00000037
        /*0730*/ 	.word	0x00000050
        /*0734*/ 	.short	0x010a
        /*0736*/ 	.byte	0xff
	.zero		1


	//   ....[99]....
        /*0738*/ 	.word	0x00006980
        /*073c*/ 	.word	0x00000000
        /*0740*/ 	.word	0x00000000
        /*0744*/ 	.short	0x0101
        /*0746*/ 	.byte	0xff
	.zero		1


	//   ....[100]....
        /*0748*/ 	.word	0x000074f0
        /*074c*/ 	.word	0x00000049
        /*0750*/ 	.word	0x00000050
        /*0754*/ 	.short	0x010a
        /*0756*/ 	.byte	0xff
	.zero		1


	//   ....[101]....
        /*0758*/ 	.word	0x000075a0
        /*075c*/ 	.word	0x00000049
        /*0760*/ 	.word	0x00000050
        /*0764*/ 	.short	0x010a
        /*0766*/ 	.byte	0xff
	.zero		1


	//   ....[102]....
        /*0768*/ 	.word	0x000076c0
        /*076c*/ 	.word	0x00000002
        /*0770*/ 	.word	0x00000000
        /*0774*/ 	.short	0x0101
        /*0776*/ 	.byte	0xff
	.zero		1


	//   ....[103]....
        /*0778*/ 	.word	0x00008260
        /*077c*/ 	.word	0x0000004c
        /*0780*/ 	.word	0x00000050
        /*0784*/ 	.short	0x010a
        /*0786*/ 	.byte	0xff
	.zero		1


	//   ....[104]....
        /*0788*/ 	.word	0x00008310
        /*078c*/ 	.word	0x0000004c
        /*0790*/ 	.word	0x00000050
        /*0794*/ 	.short	0x010a
        /*0796*/ 	.byte	0xff
	.zero		1


	//   ....[105]....
        /*0798*/ 	.word	0x00008430
        /*079c*/ 	.word	0x00000000
        /*07a0*/ 	.word	0x00000000
        /*07a4*/ 	.short	0x0101
        /*07a6*/ 	.byte	0xff
	.zero		1


	//   ....[106]....
        /*07a8*/ 	.word	0x000087e0
        /*07ac*/ 	.word	0x000000ff
        /*07b0*/ 	.word	0x00000000
        /*07b4*/ 	.short	0x0101
        /*07b6*/ 	.byte	0x05
	.zero		1


	//   ....[107]....
        /*07b8*/ 	.word	0x00009120
        /*07bc*/ 	.word	0x00000003
        /*07c0*/ 	.word	0x00000110
        /*07c4*/ 	.short	0x010a
        /*07c6*/ 	.byte	0xff
	.zero		1


	//   ....[108]....
        /*07c8*/ 	.word	0x00009180
        /*07cc*/ 	.word	0x00000002
        /*07d0*/ 	.word	0x00000028
        /*07d4*/ 	.short	0x010a
        /*07d6*/ 	.byte	0xff
	.zero		1


	//   ....[109]....
        /*07d8*/ 	.word	0x000091e0
        /*07dc*/ 	.word	0x00000002
        /*07e0*/ 	.word	0x00000028
        /*07e4*/ 	.short	0x010a
        /*07e6*/ 	.byte	0xff
	.zero		1


	//   ....[110]....
        /*07e8*/ 	.word	0x00009230
        /*07ec*/ 	.word	0x00000002
        /*07f0*/ 	.word	0x000000a0
        /*07f4*/ 	.short	0x010a
        /*07f6*/ 	.byte	0xff
	.zero		1


	//   ....[111]....
        /*07f8*/ 	.word	0x00009290
        /*07fc*/ 	.word	0x00000000
        /*0800*/ 	.word	0x00000000
        /*0804*/ 	.short	0x010a
        /*0806*/ 	.byte	0xff
	.zero		1


	//   ....[112]....
        /*0808*/ 	.word	0x000092f0
        /*080c*/ 	.word	0x00000000
        /*0810*/ 	.word	0x00000000
        /*0814*/ 	.short	0x010a
        /*0816*/ 	.byte	0xff
	.zero		1


	//   ....[113]....
        /*0818*/ 	.word	0x00009350
        /*081c*/ 	.word	0x00000000
        /*0820*/ 	.word	0x00000000
        /*0824*/ 	.short	0x010a
        /*0826*/ 	.byte	0xff
	.zero		1


	//   ....[114]....
        /*0828*/ 	.word	0x000093b0
        /*082c*/ 	.word	0x00000000
        /*0830*/ 	.word	0x00000000
        /*0834*/ 	.short	0x010a
        /*0836*/ 	.byte	0xff
	.zero		1


	//   ....[115]....
        /*0838*/ 	.word	0x00009400
        /*083c*/ 	.word	0x00000000
        /*0840*/ 	.word	0x00000100
        /*0844*/ 	.short	0x010a
        /*0846*/ 	.byte	0xff
	.zero		1


	//   ....[116]....
        /*0848*/ 	.word	0x00009460
        /*084c*/ 	.word	0x00000000
        /*0850*/ 	.word	0x000000b0
        /*0854*/ 	.short	0x010a
        /*0856*/ 	.byte	0xff
	.zero		1


	//   ....[117]....
        /*0858*/ 	.word	0x000094b0
        /*085c*/ 	.word	0x00000000
        /*0860*/ 	.word	0x000000a0
        /*0864*/ 	.short	0x010a
        /*0866*/ 	.byte	0xff
	.zero		1


	//   ....[118]....
        /*0868*/ 	.word	0x00009510
        /*086c*/ 	.word	0x00000000
        /*0870*/ 	.word	0x000000b0
        /*0874*/ 	.short	0x010a
        /*0876*/ 	.byte	0xff
	.zero		1


	//   ....[119]....
        /*0878*/ 	.word	0x00009560
        /*087c*/ 	.word	0x00000000
        /*0880*/ 	.word	0x000000a0
        /*0884*/ 	.short	0x010a
        /*0886*/ 	.byte	0xff
	.zero		1


	//   ....[120]....
        /*0888*/ 	.word	0x000095c0
        /*088c*/ 	.word	0x00000003
        /*0890*/ 	.word	0x000000e0
        /*0894*/ 	.short	0x010a
        /*0896*/ 	.byte	0xff
	.zero		1


	//   ....[121]....
        /*0898*/ 	.word	0x00009620
        /*089c*/ 	.word	0x00000000
        /*08a0*/ 	.word	0x00000000
        /*08a4*/ 	.short	0x010a
        /*08a6*/ 	.byte	0xff
	.zero		1


	//   ....[122]....
        /*08a8*/ 	.word	0x00009680
        /*08ac*/ 	.word	0x00000000
        /*08b0*/ 	.word	0x00000000
        /*08b4*/ 	.short	0x010a
        /*08b6*/ 	.byte	0xff
	.zero		1


	//   ....[123]....
        /*08b8*/ 	.word	0x000096e0
        /*08bc*/ 	.word	0x00000000
        /*08c0*/ 	.word	0x00000000
        /*08c4*/ 	.short	0x010a
        /*08c6*/ 	.byte	0xff
	.zero		1


	//   ....[124]....
        /*08c8*/ 	.word	0x00009740
        /*08cc*/ 	.word	0x00000000
        /*08d0*/ 	.word	0x00000000
        /*08d4*/ 	.short	0x010a
        /*08d6*/ 	.byte	0xff
	.zero		1


	//   ....[125]....
        /*08d8*/ 	.word	0x000097a0
        /*08dc*/ 	.word	0x00000000
        /*08e0*/ 	.word	0x00000000
        /*08e4*/ 	.short	0x010a
        /*08e6*/ 	.byte	0xff
	.zero		1


	//   ....[126]....
        /*08e8*/ 	.word	0x000097f0
        /*08ec*/ 	.word	0x00000000
        /*08f0*/ 	.word	0x000000a0
        /*08f4*/ 	.short	0x010a
        /*08f6*/ 	.byte	0xff
	.zero		1


	//   ....[127]....
        /*08f8*/ 	.word	0x00009850
        /*08fc*/ 	.word	0x00000000
        /*0900*/ 	.word	0x00000098
        /*0904*/ 	.short	0x010a
        /*0906*/ 	.byte	0xff
	.zero		1


	//   ....[128]....
        /*0908*/ 	.word	0x000098b0
        /*090c*/ 	.word	0x00000003
        /*0910*/ 	.word	0x00000070
        /*0914*/ 	.short	0x010a
        /*0916*/ 	.byte	0xff
	.zero		1


	//   ....[129]....
        /*0918*/ 	.word	0x00009910
        /*091c*/ 	.word	0x00000003
        /*0920*/ 	.word	0x00000078
        /*0924*/ 	.short	0x010a
        /*0926*/ 	.byte	0xff
	.zero		1


	//   ....[130]....
        /*0928*/ 	.word	0x00009970
        /*092c*/ 	.word	0x00000003
        /*0930*/ 	.word	0x00000080
        /*0934*/ 	.short	0x010a
        /*0936*/ 	.byte	0xff
	.zero		1


	//   ....[131]....
        /*0938*/ 	.word	0x000099d0
        /*093c*/ 	.word	0x00000003
        /*0940*/ 	.word	0x00000088
        /*0944*/ 	.short	0x010a
        /*0946*/ 	.byte	0xff
	.zero		1


	//   ....[132]....
        /*0948*/ 	.word	0x00009a30
        /*094c*/ 	.word	0x00000000
        /*0950*/ 	.word	0x00000070
        /*0954*/ 	.short	0x010a
        /*0956*/ 	.byte	0xff
	.zero		1


	//   ....[133]....
        /*0958*/ 	.word	0x00009a90
        /*095c*/ 	.word	0x00000000
        /*0960*/ 	.word	0x00000078
        /*0964*/ 	.short	0x010a
        /*0966*/ 	.byte	0xff
	.zero		1


	//   ....[134]....
        /*0968*/ 	.word	0x00009af0
        /*096c*/ 	.word	0x00000000
        /*0970*/ 	.word	0x00000080
        /*0974*/ 	.short	0x010a
        /*0976*/ 	.byte	0xff
	.zero		1


	//   ....[135]....
        /*0978*/ 	.word	0x00009b40
        /*097c*/ 	.word	0x00000000
        /*0980*/ 	.word	0x000000a0
        /*0984*/ 	.short	0x010a
        /*0986*/ 	.byte	0xff
	.zero		1


	//   ....[136]....
        /*0988*/ 	.word	0x00009b90
        /*098c*/ 	.word	0x00000000
        /*0990*/ 	.word	0x00000050
        /*0994*/ 	.short	0x010a
        /*0996*/ 	.byte	0xff
	.zero		1


	//   ....[137]....
        /*0998*/ 	.word	0x00009be0
        /*099c*/ 	.word	0x0000006c
        /*09a0*/ 	.word	0x000000c0
        /*09a4*/ 	.short	0x010a
        /*09a6*/ 	.byte	0xff
	.zero		1


	//   ....[138]....
        /*09a8*/ 	.word	0x00009c30
        /*09ac*/ 	.word	0x00000037
        /*09b0*/ 	.word	0x00000050
        /*09b4*/ 	.short	0x010a
        /*09b6*/ 	.byte	0xff
	.zero		1


	//   ....[139]....
        /*09b8*/ 	.word	0x00009c80
        /*09bc*/ 	.word	0x00000049
        /*09c0*/ 	.word	0x00000050
        /*09c4*/ 	.short	0x010a
        /*09c6*/ 	.byte	0xff
	.zero		1


	//   ....[140]....
        /*09c8*/ 	.word	0x00009cd0
        /*09cc*/ 	.word	0x0000004c
        /*09d0*/ 	.word	0x00000050
        /*09d4*/ 	.short	0x010a
        /*09d6*/ 	.byte	0xff
	.zero		1


	//----- nvinfo : EIATTR_NUM_MBARRIERS
	.align		4
.L_48:
        /*09d8*/ 	.byte	0x03, 0x38
        /*09da*/ 	.short	0x0024


	//----- nvinfo : EIATTR_EXIT_INSTR_OFFSETS
	.align		4
        /*09dc*/ 	.byte	0x04, 0x1c
        /*09de*/ 	.short	(.L_50 - .L_49)


	//   ....[0]....
.L_49:
        /*09e0*/ 	.word	0x000025b0


	//   ....[1]....
        /*09e4*/ 	.word	0x00002aa0


	//   ....[2]....
        /*09e8*/ 	.word	0x00002b00


	//   ....[3]....
        /*09ec*/ 	.word	0x00003a60


	//   ....[4]....
        /*09f0*/ 	.word	0x00004ac0


	//   ....[5]....
        /*09f4*/ 	.word	0x00004b00


	//   ....[6]....
        /*09f8*/ 	.word	0x00009110


	//----- nvinfo : EIATTR_MAX_THREADS
	.align		4
.L_50:
        /*09fc*/ 	.byte	0x04, 0x05
        /*09fe*/ 	.short	(.L_52 - .L_51)
.L_51:
        /*0a00*/ 	.word	0x00000100
        /*0a04*/ 	.word	0x00000001
        /*0a08*/ 	.word	0x00000001


	//----- nvinfo : EIATTR_CRS_STACK_SIZE
	.align		4
.L_52:
        /*0a0c*/ 	.byte	0x04, 0x1e
        /*0a0e*/ 	.short	(.L_54 - .L_53)
.L_53:
        /*0a10*/ 	.word	0x00000000


	//----- nvinfo : EIATTR_CBANK_PARAM_SIZE
	.align		4
.L_54:
        /*0a14*/ 	.byte	0x03, 0x19
        /*0a16*/ 	.short	0x0800


	//----- nvinfo : EIATTR_PARAM_CBANK
	.align		4
        /*0a18*/ 	.byte	0x04, 0x0a
        /*0a1a*/ 	.short	(.L_56 - .L_55)
	.align		4
.L_55:
        /*0a1c*/ 	.word	index@(.nv.constant0._ZN7cutlass13device_kernelINS_4gemm6kernel13GemmUniversalIN4cute5tupleIJiiiiEEENS1_10collective13CollectiveMmaINS1_35MainloopSm100TmaUmmaWarpSpecializedILi5ELi2ELi4ENS5_IJNS4_1CILi1EEESB_SB_EEEEENS5_IJNSA_ILi64EEENSA_ILi256EEENSA_ILi128EEEEEEaNS5_IJlSB_lEEEaSI_NS4_8TiledMMAINS4_8MMA_AtomIJNS4_15SM100_MMA_S8_SSIaaiLi64ELi256ELNS4_4UMMA5MajorE0ELSN_0ELNSM_8SaturateE0EEEEEENS4_6LayoutISC_NS5_IJNSA_ILi0EEESS_SS_EEEEENS5_IJNS4_10UnderscoreESV_SV_EEEEENS4_13SM90_TMA_LOADENS4_14ComposedLayoutINS4_7SwizzleILi3ELi4ELi3EEENS4_18smem_ptr_flag_bitsILi8EEENSR_INS5_IJNSA_ILi8EEESG_EEENS5_IJSG_SB_EEEEEEEvNS4_8identityESY_S18_vS19_EENS_8epilogue10collective18CollectiveEpilogueINS1B_23Sm100TmaWarpSpecializedILi4ELi2ELi32ELb0ELb0EEEJSH_NS5_IJNSR_ISE_SB_EES1G_EEEaSI_aSI_NS1B_6fusion15FusionCallbacksIS1F_NS1I_17LinearCombinationIaiaiLNS_15FloatRoundStyleE2EEESH_S1H_JEEENS4_5SM1004TMEM4LOAD26SM100_TMEM_LOAD_16dp32b32xESY_NSZ_INS10_ILi2ELi4ELi3EEES13_NSR_INS5_IJS14_SE_EEENS5_IJSE_SB_EEEEEEENS4_39AutoVectorizingCopyWithAssumedAlignmentILi128EEENS4_14SM90_TMA_STOREES1W_S1Y_S1Y_EEEvvEEEEvNT_6ParamsE)
        /*0a20*/ 	.short	0x0380
        /*0a22*/ 	.short	0x0800


	//----- nvinfo : EIATTR_SW_WAR
	.align		4
.L_56:
        /*0a24*/ 	.byte	0x04, 0x36
        /*0a26*/ 	.short	(.L_58 - .L_57)
.L_57:
        /*0a28*/ 	.word	0x00000008
.L_58:


//--------------------- .nv.callgraph             --------------------------
	.section	.nv.callgraph,"",@"SHT_CUDA_CALLGRAPH"
	.align	4
	.sectionentsize	8
	.align		4
        /*0000*/ 	.word	0x00000000
	.align		4
        /*0004*/ 	.word	0xffffffff
	.align		4
        /*0008*/ 	.word	index@(_ZN7cutlass13device_kernelINS_4gemm6kernel13GemmUniversalIN4cute5tupleIJiiiiEEENS1_10collective13CollectiveMmaINS1_35MainloopSm100TmaUmmaWarpSpecializedILi5ELi2ELi4ENS5_IJNS4_1CILi1EEESB_SB_EEEEENS5_IJNSA_ILi64EEENSA_ILi256EEENSA_ILi128EEEEEEaNS5_IJlSB_lEEEaSI_NS4_8TiledMMAINS4_8MMA_AtomIJNS4_15SM100_MMA_S8_SSIaaiLi64ELi256ELNS4_4UMMA5MajorE0ELSN_0ELNSM_8SaturateE0EEEEEENS4_6LayoutISC_NS5_IJNSA_ILi0EEESS_SS_EEEEENS5_IJNS4_10UnderscoreESV_SV_EEEEENS4_13SM90_TMA_LOADENS4_14ComposedLayoutINS4_7SwizzleILi3ELi4ELi3EEENS4_18smem_ptr_flag_bitsILi8EEENSR_INS5_IJNSA_ILi8EEESG_EEENS5_IJSG_SB_EEEEEEEvNS4_8identityESY_S18_vS19_EENS_8epilogue10collective18CollectiveEpilogueINS1B_23Sm100TmaWarpSpecializedILi4ELi2ELi32ELb0ELb0EEEJSH_NS5_IJNSR_ISE_SB_EES1G_EEEaSI_aSI_NS1B_6fusion15FusionCallbacksIS1F_NS1I_17LinearCombinationIaiaiLNS_15FloatRoundStyleE2EEESH_S1H_JEEENS4_5SM1004TMEM4LOAD26SM100_TMEM_LOAD_16dp32b32xESY_NSZ_INS10_ILi2ELi4ELi3EEES13_NSR_INS5_IJS14_SE_EEENS5_IJSE_SB_EEEEEEENS4_39AutoVectorizingCopyWithAssumedAlignmentILi128EEENS4_14SM90_TMA_STOREES1W_S1Y_S1Y_EEEvvEEEEvNT_6ParamsE)
	.align		4
        /*000c*/ 	.word	index@(__assertfail)
	.align		4
        /*0010*/ 	.word	0x00000000
	.align		4
        /*0014*/ 	.word	0xfffffffe
	.align		4
        /*0018*/ 	.word	0x00000000
	.align		4
        /*001c*/ 	.word	0xfffffffd
	.align		4
        /*0020*/ 	.word	0x00000000
	.align		4
        /*0024*/ 	.word	0xfffffffc


//--------------------- .nv.constant4             --------------------------
	.section	.nv.constant4,"a",@progbits
	.align	8
	.align		8
.nv.constant4:
        /*0000*/ 	.dword	__assertfail
	.align		8
        /*0008*/ 	.dword	__unnamed_1
	.align		8
        /*0010*/ 	.dword	__unnamed_2
	.align		8
        /*0018*/ 	.dword	__unnamed_3
	.align		8
        /*0020*/ 	.dword	_ZN40_INTERNAL_3befb5a7_4_k_cu_01489e2f_172584cuda3std3__45__cpo5beginE
	.align		8
        /*0028*/ 	.dword	_ZN40_INTERNAL_3befb5a7_4_k_cu_01489e2f_172584cuda3std3__45__cpo3endE
	.align		8
        /*0030*/ 	.dword	_ZN40_INTERNAL_3befb5a7_4_k_cu_01489e2f_172584cuda3std3__45__cpo6cbeginE
	.align		8
        /*0038*/ 	.dword	_ZN40_INTERNAL_3befb5a7_4_k_cu_01489e2f_172584cuda3std3__45__cpo4cendE
	.align		8
        /*0040*/ 	.dword	_ZN40_INTERNAL_3befb5a7_4_k_cu_01489e2f_172584cuda3std3__442_GLOBAL__N__3befb5a7_4_k_cu_01489e2f_172586ignoreE
	.align		8
        /*0048*/ 	.dword	_ZN40_INTERNAL_3befb5a7_4_k_cu_01489e2f_172584cuda3std3__419piecewise_constructE
	.align		8
        /*0050*/ 	.dword	_ZN40_INTERNAL_3befb5a7_4_k_cu_01489e2f_172584cuda3std3__48in_placeE
	.align		8
        /*0058*/ 	.dword	_ZN40_INTERNAL_3befb5a7_4_k_cu_01489e2f_172584cuda3std6ranges3__45__cpo4swapE
	.align		8
        /*0060*/ 	.dword	_ZN40_INTERNAL_3befb5a7_4_k_cu_01489e2f_172584cuda3std6ranges3__45__cpo9iter_moveE
	.align		8
        /*0068*/ 	.dword	_ZN40_INTERNAL_3befb5a7_4_k_cu_01489e2f_172584cute7productE
	.align		8
        /*0070*/ 	.dword	_ZN40_INTERNAL_3befb5a7_4_k_cu_01489e2f_172584cute1_E
	.align		8
        /*0078*/ 	.dword	$str$25
	.align		8
        /*0080*/ 	.dword	$str$26
	.align		8
        /*0088*/ 	.dword	$str$27
	.align		8
        /*0090*/ 	.dword	$str$28


//--------------------- .text._ZN7cutlass13device_kernelINS_4gemm6kernel13GemmUniversalIN4cute5tupleIJiiiiEEENS1_10collective13CollectiveMmaINS1_35MainloopSm100TmaUmmaWarpSpecializedILi5ELi2ELi4ENS5_IJNS4_1CILi1EEESB_SB_EEEEENS5_IJNSA_ILi64EEENSA_ILi256EEENSA_ILi128EEEEEEaNS5_IJlSB_lEEEaSI_NS4_8TiledMMAINS4_8MMA_AtomIJNS4_15SM100_MMA_S8_SSIaaiLi64ELi256ELNS4_4UMMA5MajorE0ELSN_0ELNSM_8SaturateE0EEEEEENS4_6LayoutISC_NS5_IJNSA_ILi0EEESS_SS_EEEEENS5_IJNS4_10UnderscoreESV_SV_EEEEENS4_13SM90_TMA_LOADENS4_14ComposedLayoutINS4_7SwizzleILi3ELi4ELi3EEENS4_18smem_ptr_flag_bitsILi8EEENSR_INS5_IJNSA_ILi8EEESG_EEENS5_IJSG_SB_EEEEEEEvNS4_8identityESY_S18_vS19_EENS_8epilogue10collective18CollectiveEpilogueINS1B_23Sm100TmaWarpSpecializedILi4ELi2ELi32ELb0ELb0EEEJSH_NS5_IJNSR_ISE_SB_EES1G_EEEaSI_aSI_NS1B_6fusion15FusionCallbacksIS1F_NS1I_17LinearCombinationIaiaiLNS_15FloatRoundStyleE2EEESH_S1H_JEEENS4_5SM1004TMEM4LOAD26SM100_TMEM_LOAD_16dp32b32xESY_NSZ_INS10_ILi2ELi4ELi3EEES13_NSR_INS5_IJS14_SE_EEENS5_IJSE_SB_EEEEEEENS4_39AutoVectorizingCopyWithAssumedAlignmentILi128EEENS4_14SM90_TMA_STOREES1W_S1Y_S1Y_EEEvvEEEEvNT_6ParamsE --------------------------
	.section	.text._ZN7cutlass13device_kernelINS_4gemm6kernel13GemmUniversalIN4cute5tupleIJiiiiEEENS1_10collective13CollectiveMmaINS1_35MainloopSm100TmaUmmaWarpSpecializedILi5ELi2ELi4ENS5_IJNS4_1CILi1EEESB_SB_EEEEENS5_IJNSA_ILi64EEENSA_ILi256EEENSA_ILi128EEEEEEaNS5_IJlSB_lEEEaSI_NS4_8TiledMMAINS4_8MMA_AtomIJNS4_15SM100_MMA_S8_SSIaaiLi64ELi256ELNS4_4UMMA5MajorE0ELSN_0ELNSM_8SaturateE0EEEEEENS4_6LayoutISC_NS5_IJNSA_ILi0EEESS_SS_EEEEENS5_IJNS4_10UnderscoreESV_SV_EEEEENS4_13SM90_TMA_LOADENS4_14ComposedLayoutINS4_7SwizzleILi3ELi4ELi3EEENS4_18smem_ptr_flag_bitsILi8EEENSR_INS5_IJNSA_ILi8EEESG_EEENS5_IJSG_SB_EEEEEEEvNS4_8identityESY_S18_vS19_EENS_8epilogue10collective18CollectiveEpilogueINS1B_23Sm100TmaWarpSpecializedILi4ELi2ELi32ELb0ELb0EEEJSH_NS5_IJNSR_ISE_SB_EES1G_EEEaSI_aSI_NS1B_6fusion15FusionCallbacksIS1F_NS1I_17LinearCombinationIaiaiLNS_15FloatRoundStyleE2EEESH_S1H_JEEENS4_5SM1004TMEM4LOAD26SM100_TMEM_LOAD_16dp32b32xESY_NSZ_INS10_ILi2ELi4ELi3EEES13_NSR_INS5_IJS14_SE_EEENS5_IJSE_SB_EEEEEEENS4_39AutoVectorizingCopyWithAssumedAlignmentILi128EEENS4_14SM90_TMA_STOREES1W_S1Y_S1Y_EEEvvEEEEvNT_6ParamsE,"ax",@progbits
	.align	128
.text._ZN7cutlass13device_kernelINS_4gemm6kernel13GemmUniversalIN4cute5tupleIJiiiiEEENS1_10collective13CollectiveMmaINS1_35MainloopSm100TmaUmmaWarpSpecializedILi5ELi2ELi4ENS5_IJNS4_1CILi1EEESB_SB_EEEEENS5_IJNSA_ILi64EEENSA_ILi256EEENSA_ILi128EEEEEEaNS5_IJlSB_lEEEaSI_NS4_8TiledMMAINS4_8MMA_AtomIJNS4_15SM100_MMA_S8_SSIaaiLi64ELi256ELNS4_4UMMA5MajorE0ELSN_0ELNSM_8SaturateE0EEEEEENS4_6LayoutISC_NS5_IJNSA_ILi0EEESS_SS_EEEEENS5_IJNS4_10UnderscoreESV_SV_EEEEENS4_13SM90_TMA_LOADENS4_14ComposedLayoutINS4_7SwizzleILi3ELi4ELi3EEENS4_18smem_ptr_flag_bitsILi8EEENSR_INS5_IJNSA_ILi8EEESG_EEENS5_IJSG_SB_EEEEEEEvNS4_8identityESY_S18_vS19_EENS_8epilogue10collective18CollectiveEpilogueINS1B_23Sm100TmaWarpSpecializedILi4ELi2ELi32ELb0ELb0EEEJSH_NS5_IJNSR_ISE_SB_EES1G_EEEaSI_aSI_NS1B_6fusion15FusionCallbacksIS1F_NS1I_17LinearCombinationIaiaiLNS_15FloatRoundStyleE2EEESH_S1H_JEEENS4_5SM1004TMEM4LOAD26SM100_TMEM_LOAD_16dp32b32xESY_NSZ_INS10_ILi2ELi4ELi3EEES13_NSR_INS5_IJS14_SE_EEENS5_IJSE_SB_EEEEEEENS4_39AutoVectorizingCopyWithAssumedAlignmentILi128EEENS4_14SM90_TMA_STOREES1W_S1Y_S1Y_EEEvvEEEEvNT_6ParamsE:
        .type           _ZN7cutlass13device_kernelINS_4gemm6kernel13GemmUniversalIN4cute5tupleIJiiiiEEENS1_10collective13CollectiveMmaINS1_35MainloopSm100TmaUmmaWarpSpecializedILi5ELi2ELi4ENS5_IJNS4_1CILi1EEESB_SB_EEEEENS5_IJNSA_ILi64EEENSA_ILi256EEENSA_ILi128EEEEEEaNS5_IJlSB_lEEEaSI_NS4_8TiledMMAINS4_8MMA_AtomIJNS4_15SM100_MMA_S8_SSIaaiLi64ELi256ELNS4_4UMMA5MajorE0ELSN_0ELNSM_8SaturateE0EEEEEENS4_6LayoutISC_NS5_IJNSA_ILi0EEESS_SS_EEEEENS5_IJNS4_10UnderscoreESV_SV_EEEEENS4_13SM90_TMA_LOADENS4_14ComposedLayoutINS4_7SwizzleILi3ELi4ELi3EEENS4_18smem_ptr_flag_bitsILi8EEENSR_INS5_IJNSA_ILi8EEESG_EEENS5_IJSG_SB_EEEEEEEvNS4_8identityESY_S18_vS19_EENS_8epilogue10collective18CollectiveEpilogueINS1B_23Sm100TmaWarpSpecializedILi4ELi2ELi32ELb0ELb0EEEJSH_NS5_IJNSR_ISE_SB_EES1G_EEEaSI_aSI_NS1B_6fusion15FusionCallbacksIS1F_NS1I_17LinearCombinationIaiaiLNS_15FloatRoundStyleE2EEESH_S1H_JEEENS4_5SM1004TMEM4LOAD26SM100_TMEM_LOAD_16dp32b32xESY_NSZ_INS10_ILi2ELi4ELi3EEES13_NSR_INS5_IJS14_SE_EEENS5_IJSE_SB_EEEEEEENS4_39AutoVectorizingCopyWithAssumedAlignmentILi128EEENS4_14SM90_TMA_STOREES1W_S1Y_S1Y_EEEvvEEEEvNT_6ParamsE,@function
        .size           _ZN7cutlass13device_kernelINS_4gemm6kernel13GemmUniversalIN4cute5tupleIJiiiiEEENS1_10collective13CollectiveMmaINS1_35MainloopSm100TmaUmmaWarpSpecializedILi5ELi2ELi4ENS5_IJNS4_1CILi1EEESB_SB_EEEEENS5_IJNSA_ILi64EEENSA_ILi256EEENSA_ILi128EEEEEEaNS5_IJlSB_lEEEaSI_NS4_8TiledMMAINS4_8MMA_AtomIJNS4_15SM100_MMA_S8_SSIaaiLi64ELi256ELNS4_4UMMA5MajorE0ELSN_0ELNSM_8SaturateE0EEEEEENS4_6LayoutISC_NS5_IJNSA_ILi0EEESS_SS_EEEEENS5_IJNS4_10UnderscoreESV_SV_EEEEENS4_13SM90_TMA_LOADENS4_14ComposedLayoutINS4_7SwizzleILi3ELi4ELi3EEENS4_18smem_ptr_flag_bitsILi8EEENSR_INS5_IJNSA_ILi8EEESG_EEENS5_IJSG_SB_EEEEEEEvNS4_8identityESY_S18_vS19_EENS_8epilogue10collective18CollectiveEpilogueINS1B_23Sm100TmaWarpSpecializedILi4ELi2ELi32ELb0ELb0EEEJSH_NS5_IJNSR_ISE_SB_EES1G_EEEaSI_aSI_NS1B_6fusion15FusionCallbacksIS1F_NS1I_17LinearCombinationIaiaiLNS_15FloatRoundStyleE2EEESH_S1H_JEEENS4_5SM1004TMEM4LOAD26SM100_TMEM_LOAD_16dp32b32xESY_NSZ_INS10_ILi2ELi4ELi3EEES13_NSR_INS5_IJS14_SE_EEENS5_IJSE_SB_EEEEEEENS4_39AutoVectorizingCopyWithAssumedAlignmentILi128EEENS4_14SM90_TMA_STOREES1W_S1Y_S1Y_EEEvvEEEEvNT_6ParamsE,(.L_x_173 - _ZN7cutlass13device_kernelINS_4gemm6kernel13GemmUniversalIN4cute5tupleIJiiiiEEENS1_10collective13CollectiveMmaINS1_35MainloopSm100TmaUmmaWarpSpecializedILi5ELi2ELi4ENS5_IJNS4_1CILi1EEESB_SB_EEEEENS5_IJNSA_ILi64EEENSA_ILi256EEENSA_ILi128EEEEEEaNS5_IJlSB_lEEEaSI_NS4_8TiledMMAINS4_8MMA_AtomIJNS4_15SM100_MMA_S8_SSIaaiLi64ELi256ELNS4_4UMMA5MajorE0ELSN_0ELNSM_8SaturateE0EEEEEENS4_6LayoutISC_NS5_IJNSA_ILi0EEESS_SS_EEEEENS5_IJNS4_10UnderscoreESV_SV_EEEEENS4_13SM90_TMA_LOADENS4_14ComposedLayoutINS4_7SwizzleILi3ELi4ELi3EEENS4_18smem_ptr_flag_bitsILi8EEENSR_INS5_IJNSA_ILi8EEESG_EEENS5_IJSG_SB_EEEEEEEvNS4_8identityESY_S18_vS19_EENS_8epilogue10collective18CollectiveEpilogueINS1B_23Sm100TmaWarpSpecializedILi4ELi2ELi32ELb0ELb0EEEJSH_NS5_IJNSR_ISE_SB_EES1G_EEEaSI_aSI_NS1B_6fusion15FusionCallbacksIS1F_NS1I_17LinearCombinationIaiaiLNS_15FloatRoundStyleE2EEESH_S1H_JEEENS4_5SM1004TMEM4LOAD26SM100_TMEM_LOAD_16dp32b32xESY_NSZ_INS10_ILi2ELi4ELi3EEES13_NSR_INS5_IJS14_SE_EEENS5_IJSE_SB_EEEEEEENS4_39AutoVectorizingCopyWithAssumedAlignmentILi128EEENS4_14SM90_TMA_STOREES1W_S1Y_S1Y_EEEvvEEEEvNT_6ParamsE)
        .other          _ZN7cutlass13device_kernelINS_4gemm6kernel13GemmUniversalIN4cute5tupleIJiiiiEEENS1_10collective13CollectiveMmaINS1_35MainloopSm100TmaUmmaWarpSpecializedILi5ELi2ELi4ENS5_IJNS4_1CILi1EEESB_SB_EEEEENS5_IJNSA_ILi64EEENSA_ILi256EEENSA_ILi128EEEEEEaNS5_IJlSB_lEEEaSI_NS4_8TiledMMAINS4_8MMA_AtomIJNS4_15SM100_MMA_S8_SSIaaiLi64ELi256ELNS4_4UMMA5MajorE0ELSN_0ELNSM_8SaturateE0EEEEEENS4_6LayoutISC_NS5_IJNSA_ILi0EEESS_SS_EEEEENS5_IJNS4_10UnderscoreESV_SV_EEEEENS4_13SM90_TMA_LOADENS4_14ComposedLayoutINS4_7SwizzleILi3ELi4ELi3EEENS4_18smem_ptr_flag_bitsILi8EEENSR_INS5_IJNSA_ILi8EEESG_EEENS5_IJSG_SB_EEEEEEEvNS4_8identityESY_S18_vS19_EENS_8epilogue10collective18CollectiveEpilogueINS1B_23Sm100TmaWarpSpecializedILi4ELi2ELi32ELb0ELb0EEEJSH_NS5_IJNSR_ISE_SB_EES1G_EEEaSI_aSI_NS1B_6fusion15FusionCallbacksIS1F_NS1I_17LinearCombinationIaiaiLNS_15FloatRoundStyleE2EEESH_S1H_JEEENS4_5SM1004TMEM4LOAD26SM100_TMEM_LOAD_16dp32b32xESY_NSZ_INS10_ILi2ELi4ELi3EEES13_NSR_INS5_IJS14_SE_EEENS5_IJSE_SB_EEEEEEENS4_39AutoVectorizingCopyWithAssumedAlignmentILi128EEENS4_14SM90_TMA_STOREES1W_S1Y_S1Y_EEEvvEEEEvNT_6ParamsE,@"STO_CUDA_ENTRY STV_DEFAULT"
_ZN7cutlass13device_kernelINS_4gemm6kernel13GemmUniversalIN4cute5tupleIJiiiiEEENS1_10collective13CollectiveMmaINS1_35MainloopSm100TmaUmmaWarpSpecializedILi5ELi2ELi4ENS5_IJNS4_1CILi1EEESB_SB_EEEEENS5_IJNSA_ILi64EEENSA_ILi256EEENSA_ILi128EEEEEEaNS5_IJlSB_lEEEaSI_NS4_8TiledMMAINS4_8MMA_AtomIJNS4_15SM100_MMA_S8_SSIaaiLi64ELi256ELNS4_4UMMA5MajorE0ELSN_0ELNSM_8SaturateE0EEEEEENS4_6LayoutISC_NS5_IJNSA_ILi0EEESS_SS_EEEEENS5_IJNS4_10UnderscoreESV_SV_EEEEENS4_13SM90_TMA_LOADENS4_14ComposedLayoutINS4_7SwizzleILi3ELi4ELi3EEENS4_18smem_ptr_flag_bitsILi8EEENSR_INS5_IJNSA_ILi8EEESG_EEENS5_IJSG_SB_EEEEEEEvNS4_8identityESY_S18_vS19_EENS_8epilogue10collective18CollectiveEpilogueINS1B_23Sm100TmaWarpSpecializedILi4ELi2ELi32ELb0ELb0EEEJSH_NS5_IJNSR_ISE_SB_EES1G_EEEaSI_aSI_NS1B_6fusion15FusionCallbacksIS1F_NS1I_17LinearCombinationIaiaiLNS_15FloatRoundStyleE2EEESH_S1H_JEEENS4_5SM1004TMEM4LOAD26SM100_TMEM_LOAD_16dp32b32xESY_NSZ_INS10_ILi2ELi4ELi3EEES13_NSR_INS5_IJS14_SE_EEENS5_IJSE_SB_EEEEEEENS4_39AutoVectorizingCopyWithAssumedAlignmentILi128EEENS4_14SM90_TMA_STOREES1W_S1Y_S1Y_EEEvvEEEEvNT_6ParamsE:
[----:B------:R-:W1:Y:S01]  /*0000*/  LDC R1, c[0x0][0x37c] ;  /* 0x0000df00ff017b82 */ /* 0x000e620000000800 */
[----:B------:R-:W2:Y:S01]  /*0010*/  S2R R103, SR_TID.X ;  /* 0x0000000000677919 */ /* 0x000ea20000002100 */
[----:B------:R-:W3:Y:S01]  /*0020*/  LDCU.64 UR4, c[0x0][0x890] ;  /* 0x00011200ff0477ac */ /* 0x000ee20008000a00 */
[----:B------:R-:W-:Y:S02]  /*0030*/  PRMT R91, RZ, 0x7610, R91 ;  /* 0x00007610ff5b7816 */ /* 0x000fe4000000005b */
[----:B------:R-:W-:Y:S01]  /*0040*/  ELECT P5, URZ, PT ;  /* 0x0000000000ff782f */ /* 0x000fe200038a0000 */
[----:B------:R-:W4:Y:S01]  /*0050*/  LDCU.64 UR46, c[0x0][0x358] ;  /* 0x00006b00ff2e77ac */ /* 0x000f220008000a00 */
[----:B---3--:R-:W-:-:S04]  /*0060*/  UISETP.NE.U32.AND UP0, UPT, UR4, URZ, UPT ;  /* 0x000000ff0400728c */ /* 0x008fc8000bf05070 */
[----:B------:R-:W-:Y:S01]  /*0070*/  UISETP.NE.AND.EX UP0, UPT, UR5, URZ, UPT, UP0 ;  /* 0x000000ff0500728c */ /* 0x000fe2000bf05300 */
[----:B--2---:R-:W-:-:S05]  /*0080*/  SHF.R.U32.HI R96, RZ, 0x5, R103 ;  /* 0x00000005ff607819 */ /* 0x004fca0000011667 */
[----:B------:R-:W2:Y:S02]  /*0090*/  SHFL.IDX PT, R0, R96, RZ, 0x1f ;  /* 0x00001fff60007589 */ /* 0x000ea400000e0000 */
[----:B--2---:R-:W-:Y:S01]  /*00a0*/  R2UR UR8, R0 ;  /* 0x00000000000872ca */ /* 0x004fe200000e0000 */
[----:B-1--4-:R-:W-:-:S14]  /*00b0*/  BRA.U UP0, `(.L_x_0) ;  /* 0x00000001002c7547 */ /* 0x012fdc000b800000 */
[----:B------:R-:W1:Y:S02]  /*00c0*/  LDCU.64 UR6, c[0x0][0x888] ;  /* 0x00011100ff0677ac */ /* 0x000e640008000a00 */
[----:B-1----:R-:W-:-:S04]  /*00d0*/  UISETP.NE.U32.AND UP0, UPT, UR6, URZ, UPT ;  /* 0x000000ff0600728c */ /* 0x002fc8000bf05070 */
[----:B------:R-:W-:-:S09]  /*00e0*/  UISETP.NE.AND.EX UP0, UPT, UR7, URZ, UPT, UP0 ;  /* 0x000000ff0700728c */ /* 0x000fd2000bf05300 */
[----:B------:R-:W-:Y:S05]  /*00f0*/  BRA.U !UP0, `(.L_x_1) ;  /* 0x0000000108107547 */ /* 0x000fea000b800000 */
[----:B------:R-:W1:Y:S02]  /*0100*/  LDC.64 R50, c[0x0][0x888] ;  /* 0x00022200ff327b82 */ /* 0x000e640000000a00 */
[----:B-1----:R1:W5:Y:S01]  /*0110*/  LDG.E R50, desc[UR46][R50.64] ;  /* 0x0000002e32327981 */ /* 0x002362000c1e1900 */
[----:B------:R-:W-:Y:S01]  /*0120*/  HFMA2 R91, -RZ, RZ, 0, 5.9604644775390625e-08 ;  /* 0x00000001ff5b7431 */ /* 0x000fe200000001ff */
[----:B------:R-:W-:Y:S05]  /*0130*/  BRA `(.L_x_0) ;  /* 0x00000000000c7947 */ /* 0x000fea0003800000 */
.L_x_1:
[----:B------:R-:W1:Y:S01]  /*0140*/  LDCU UR6, c[0x0][0x880] ;  /* 0x00011000ff0677ac */ /* 0x000e620008000800 */
[----:B------:R-:W-:Y:S01]  /*0150*/  HFMA2 R91, -RZ, RZ, 0, 5.9604644775390625e-08 ;  /* 0x00000001ff5b7431 */ /* 0x000fe200000001ff */
[----:B-1----:R-:W-:-:S07]  /*0160*/  MOV R50, UR6 ;  /* 0x0000000600327c02 */ /* 0x002fce0008000f00 */
.L_x_0:
[----:B------:R-:W2:Y:S02]  /*0170*/  LDCU.64 UR6, c[0x0][0x8b0] ;  /* 0x00011600ff0677ac */ /* 0x000ea40008000a00 */
[----:B--2---:R-:W-:-:S04]  /*0180*/  UISETP.NE.U32.AND UP0, UPT, UR6, URZ, UPT ;  /* 0x000000ff0600728c */ /* 0x004fc8000bf05070 */
[----:B------:R-:W-:-:S09]  /*0190*/  UISETP.NE.AND.EX UP0, UPT, UR7, URZ, UPT, UP0 ;  /* 0x000000ff0700728c */ /* 0x000fd2000bf05300 */
[----:B------:R-:W-:Y:S05]  /*01a0*/  BRA.U UP0, `(.L_x_2) ;  /* 0x0000000100247547 */ /* 0x000fea000b800000 */
[----:B------:R-:W2:Y:S02]  /*01b0*/  LDCU.64 UR6, c[0x0][0x8a8] ;  /* 0x00011500ff0677ac */ /* 0x000ea40008000a00 */
[----:B--2---:R-:W-:-:S04]  /*01c0*/  UISETP.NE.U32.AND UP0, UPT, UR6, URZ, UPT ;  /* 0x000000ff0600728c */ /* 0x004fc8000bf05070 */
[----:B------:R-:W-:-:S09]  /*01d0*/  UISETP.NE.AND.EX UP0, UPT, UR7, URZ, UPT, UP0 ;  /* 0x000000ff0700728c */ /* 0x000fd2000bf05300 */
[----:B------:R-:W-:Y:S05]  /*01e0*/  BRA.U !UP0, `(.L_x_3) ;  /* 0x00000001080c7547 */ /* 0x000fea000b800000 */
[----:B------:R-:W2:Y:S02]  /*01f0*/  LDC.64 R2, c[0x0][0x8a8] ;  /* 0x00022a00ff027b82 */ /* 0x000ea40000000a00 */
[----:B--2---:R2:W5:Y:S01]  /*0200*/  LDG.E R47, desc[UR46][R2.64] ;  /* 0x0000002e022f7981 */ /* 0x004562000c1e1900 */
[----:B------:R-:W-:Y:S05]  /*0210*/  BRA `(.L_x_2) ;  /* 0x0000000000087947 */ /* 0x000fea0003800000 */
.L_x_3:
[----:B------:R-:W2:Y:S02]  /*0220*/  LDCU UR6, c[0x0][0x8a0] ;  /* 0x00011400ff0677ac */ /* 0x000ea40008000800 */
[----:B--2---:R-:W-:Y:S02]  /*0230*/  MOV R47, UR6 ;  /* 0x00000006002f7c02 */ /* 0x004fe40008000f00 */
.L_x_2:
[----:B------:R-:W-:Y:S01]  /*0240*/  IMAD.U32 R0, RZ, RZ, UR8 ;  /* 0x00000008ff007e24 */ /* 0x000fe2000f8e00ff */
[----:B------:R-:W-:Y:S04]  /*0250*/  BSSY.RECONVERGENT B0, `(.L_x_4) ;  /* 0x000000c000007945 */ /* 0x000fe80003800200 */
[C---:B------:R-:W-:Y:S02]  /*0260*/  ISETP.NE.OR P1, PT, R0.reuse, 0x1, !P5 ;  /* 0x000000010000780c */ /* 0x040fe40006f25670 */
[----:B------:R-:W-:-:S11]  /*0270*/  ISETP.NE.OR P0, PT, R0, 0x3, !P5 ;  /* 0x000000030000780c */ /* 0x000fd60006f05670 */
[----:B------:R-:W-:Y:S05]  /*0280*/  @P1 BRA `(.L_x_5) ;  /* 0x0000000000201947 */ /* 0x000fea0003800000 */
[----:B------:R-:W3:Y:S02]  /*0290*/  LDCU.64 UR6, c[0x0][0x348] ;  /* 0x00006900ff0677ac */ /* 0x000ee40008000a00 */
[----:B---3--:R-:W-:Y:S02]  /*02a0*/  UIADD3 UR10, UP1, UPT, UR6, 0x80, URZ ;  /* 0x00000080060a7890 */ /* 0x008fe4000ff3e0ff */
[----:B------:R-:W-:Y:S02]  /*02b0*/  UIADD3 UR6, UP0, UPT, UR6, 0x180, URZ ;  /* 0x0000018006067890 */ /* 0x000fe4000ff1e0ff */
[----:B------:R-:W-:Y:S02]  /*02c0*/  UIADD3.X UR11, UPT, UPT, URZ, UR7, URZ, UP1, !UPT ;  /* 0x00000007ff0b7290 */ /* 0x000fe40008ffe4ff */
[----:B------:R-:W-:-:S07]  /*02d0*/  UIADD3.X UR7, UPT, UPT, URZ, UR7, URZ, UP0, !UPT ;  /* 0x00000007ff077290 */ /* 0x000fce00087fe4ff */
[----:B------:R3:W-:Y:S02]  /*02e0*/  UTMACCTL.PF [UR10] ;  /* 0x000000000a0079b9 */ /* 0x0007e40008040000 */
[----:B------:R3:W-:Y:S02]  /*02f0*/  UTMACCTL.PF [UR6] ;  /* 0x00000000060079b9 */ /* 0x0007e40008040000 */
[----:B---3--:R-:W-:Y:S01]  /*0300*/  NOP ;  /* 0x0000000000007918 */ /* 0x008fe20000000000 */
.L_x_5:
[----:B------:R-:W-:Y:S05]  /*0310*/  BSYNC.RECONVERGENT B0 ;  /* 0x0000000000007941 */ /* 0x000fea0003800200 */
.L_x_4:
[----:B------:R-:W-:Y:S04]  /*0320*/  BSSY.RECONVERGENT B0, `(.L_x_6) ;  /* 0x000000a000007945 */ /* 0x000fe80003800200 */
        /* <DEDUP_REMOVED lines=9> */
.L_x_7:
[----:B------:R-:W-:Y:S05]  /*03c0*/  BSYNC.RECONVERGENT B0 ;  /* 0x0000000000007941 */ /* 0x000fea0003800200 */
.L_x_6:
[----:B------:R-:W3:Y:S01]  /*03d0*/  LDCU.64 UR6, c[0x0][0x888] ;  /* 0x00011100ff0677ac */ /* 0x000ee20008000a00 */
[----:B------:R-:W-:Y:S02]  /*03e0*/  UISETP.EQ.U32.AND UP1, UPT, UR4, URZ, UPT ;  /* 0x000000ff0400728c */ /* 0x000fe4000bf22070 */
[----:B------:R-:W-:Y:S02]  /*03f0*/  UPLOP3.LUT UP2, UPT, UPT, UPT, UPT, 0x80, 0x8 ;  /* 0x000000000008789c */ /* 0x000fe40003f4f070 */
[----:B---3--:R-:W-:-:S04]  /*0400*/  UISETP.NE.U32.AND UP0, UPT, UR6, URZ, UPT ;  /* 0x000000ff0600728c */ /* 0x008fc8000bf05070 */
[----:B------:R-:W-:-:S04]  /*0410*/  UISETP.NE.AND.EX UP0, UPT, UR7, URZ, UPT, UP0 ;  /* 0x000000ff0700728c */ /* 0x000fc8000bf05300 */
[----:B------:R-:W-:-:S04]  /*0420*/  UISETP.EQ.OR.EX UP3, UPT, UR5, URZ, !UP0, UP1 ;  /* 0x000000ff0500728c */ /* 0x000fc8000c762710 */
[----:B------:R-:W-:-:S05]  /*0430*/  UP2UR UR50, UPR, URZ, 0x8 ;  /* 0x00000008ff327883 */ /* 0x000fca0008000000 */
[----:B------:R-:W-:Y:S07]  /*0440*/  BRA.U !UP3, `(.L_x_8) ;  /* 0x000000010b207547 */ /* 0x000fee000b800000 */
[----:B-----5:R-:W-:Y:S01]  /*0450*/  R2UR UR6, R50 ;  /* 0x00000000320672ca */ /* 0x020fe200000e0000 */
[----:B------:R-:W-:Y:S02]  /*0460*/  UISETP.NE.U32.AND UP2, UPT, UR4, URZ, UPT ;  /* 0x000000ff0400728c */ /* 0x000fe4000bf45070 */
[----:B------:R-:W-:Y:S02]  /*0470*/  USEL UR4, URZ, 0xffffffff, UP0 ;  /* 0xffffffffff047887 */ /* 0x000fe40008000000 */
[----:B------:R-:W-:-:S08]  /*0480*/  UISETP.NE.AND.EX UP2, UPT, UR5, URZ, UPT, UP2 ;  /* 0x000000ff0500728c */ /* 0x000fd0000bf45320 */
[----:B------:R-:W-:-:S04]  /*0490*/  UISETP.NE.AND UP1, UPT, UR6, URZ, UPT ;  /* 0x000000ff0600728c */ /* 0x000fc8000bf25270 */
[----:B------:R-:W-:-:S04]  /*04a0*/  @!UP2 USEL UR4, URZ, 0xffffffff, UP1 ;  /* 0xffffffffff04a887 */ /* 0x000fc80008800000 */
[----:B------:R-:W-:-:S04]  /*04b0*/  ULOP3.LUT UR4, UR4, 0x1, URZ, 0xc0, !UPT ;  /* 0x0000000104047892 */ /* 0x000fc8000f8ec0ff */
[----:B------:R-:W-:-:S11]  /*04c0*/  UISETP.NE.U32.AND UP2, UPT, UR4, 0x1, UPT ;  /* 0x000000010400788c */ /* 0x000fd6000bf45070 */
.L_x_8:
[----:B--2---:R-:W2:Y:S01]  /*04d0*/  SHFL.IDX PT, R2, R96, RZ, 0x1f ;  /* 0x00001fff60027589 */ /* 0x004ea200000e0000 */
[----:B------:R-:W-:-:S04]  /*04e0*/  UISETP.NE.AND UP1, UPT, UR8, 0x2, UPT ;  /* 0x000000020800788c */ /* 0x000fc8000bf25270 */
[----:B------:R-:W-:Y:S01]  /*04f0*/  USEL UR6, URZ, 0x1, UP1 ;  /* 0x00000001ff067887 */ /* 0x000fe20008800000 */
[----:B--2---:R-:W-:-:S13]  /*0500*/  ISETP.NE.AND P0, PT, R2, RZ, PT ;  /* 0x000000ff0200720c */ /* 0x004fda0003f05270 */
[----:B------:R-:W-:Y:S05]  /*0510*/  @P0 BRA `(.L_x_9) ;  /* 0x0000000000500947 */ /* 0x000fea0003800000 */
[----:B------:R-:W2:Y:S01]  /*0520*/  S2UR UR5, SR_CgaCtaId ;  /* 0x00000000000579c3 */ /* 0x000ea20000008800 */
[----:B------:R-:W-:Y:S01]  /*0530*/  UMOV UR7, 0x400 ;  /* 0x0000040000077882 */ /* 0x000fe20000000000 */
[----:B------:R-:W-:Y:S01]  /*0540*/  UMOV UR4, 0x1 ;  /* 0x0000000100047882 */ /* 0x000fe20000000000 */
[----:B------:R-:W-:Y:S01]  /*0550*/  ELECT P0, URZ, PT ;  /* 0x0000000000ff782f */ /* 0x000fe20003800000 */
[----:B------:R-:W-:-:S04]  /*0560*/  UIADD3 UR10, UPT, UPT, -UR4, 0x100000, URZ ;  /* 0x00100000040a7890 */ /* 0x000fc8000fffe1ff */
[----:B------:R-:W-:Y:S02]  /*0570*/  USHF.L.U32 UR11, UR10, 0xb, URZ ;  /* 0x0000000b0a0b7899 */ /* 0x000fe400080006ff */
[----:B------:R-:W-:Y:S02]  /*0580*/  USHF.L.U32 UR10, UR10, 0x1, URZ ;  /* 0x000000010a0a7899 */ /* 0x000fe400080006ff */
[----:B--2---:R-:W-:Y:S01]  /*0590*/  ULEA UR5, UR5, UR7, 0x18 ;  /* 0x0000000705057291 */ /* 0x004fe2000f8ec0ff */
[----:B------:R-:W2:Y:S11]  /*05a0*/  FENCE.VIEW.ASYNC.S ;  /* 0x00000000000073c6 */ /* 0x000eb60000000000 */
[----:B--2---:R2:W3:Y:S01]  /*05b0*/  SYNCS.EXCH.64 URZ, [UR5], UR10 ;  /* 0x0000000a05ff75b2 */ /* 0x0044e20008000100 */
[----:B------:R2:W4:Y:S01]  /*05c0*/  SYNCS.EXCH.64 URZ, [UR5+0x28], UR10 ;  /* 0x0000280a05ff75b2 */ /* 0x0005220008000100 */
[----:B------:R2:W1:Y:S01]  /*05d0*/  SYNCS.EXCH.64 URZ, [UR5+0x8], UR10 ;  /* 0x0000080a05ff75b2 */ /* 0x0004620008000100 */
[----:B------:R2:W1:Y:S01]  /*05e0*/  SYNCS.EXCH.64 URZ, [UR5+0x30], UR10 ;  /* 0x0000300a05ff75b2 */ /* 0x0004620008000100 */
[----:B------:R2:W1:Y:S01]  /*05f0*/  SYNCS.EXCH.64 URZ, [UR5+0x10], UR10 ;  /* 0x0000100a05ff75b2 */ /* 0x0004620008000100 */
[----:B------:R2:W1:Y:S01]  /*0600*/  SYNCS.EXCH.64 URZ, [UR5+0x38], UR10 ;  /* 0x0000380a05ff75b2 */ /* 0x0004620008000100 */
[----:B------:R2:W1:Y:S01]  /*0610*/  SYNCS.EXCH.64 URZ, [UR5+0x18], UR10 ;  /* 0x0000180a05ff75b2 */ /* 0x0004620008000100 */
[----:B------:R2:W1:Y:S01]  /*0620*/  SYNCS.EXCH.64 URZ, [UR5+0x40], UR10 ;  /* 0x0000400a05ff75b2 */ /* 0x0004620008000100 */
[----:B------:R2:W1:Y:S01]  /*0630*/  SYNCS.EXCH.64 URZ, [UR5+0x20], UR10 ;  /* 0x0000200a05ff75b2 */ /* 0x0004620008000100 */
[----:B------:R2:W1:Y:S01]  /*0640*/  SYNCS.EXCH.64 URZ, [UR5+0x48], UR10 ;  /* 0x0000480a05ff75b2 */ /* 0x0004620008000100 */
[----:B------:R-:W-:Y:S01]  /*0650*/  NOP ;  /* 0x0000000000007918 */ /* 0x000fe20000000000 */
.L_x_9:
[----:B------:R-:W2:Y:S01]  /*0660*/  SHFL.IDX PT, R2, R96, RZ, 0x1f ;  /* 0x00001fff60027589 */ /* 0x000ea200000e0000 */
[----:B------:R-:W-:Y:S01]  /*0670*/  NOP ;  /* 0x0000000000007918 */ /* 0x000fe20000000000 */
[----:B--2---:R-:W-:-:S13]  /*0680*/  ISETP.NE.AND P0, PT, R2, 0x1, PT ;  /* 0x000000010200780c */ /* 0x004fda0003f05270 */
[----:B------:R-:W-:Y:S05]  /*0690*/  @P0 BRA `(.L_x_10) ;  /* 0x0000000000580947 */ /* 0x000fea0003800000 */
[----:B------:R-:W2:Y:S01]  /*06a0*/  S2UR UR7, SR_CgaCtaId ;  /* 0x00000000000779c3 */ /* 0x000ea20000008800 */
[----:B------:R-:W-:Y:S01]  /*06b0*/  UMOV UR9, 0x400 ;  /* 0x0000040000097882 */ /* 0x000fe20000000000 */
[----:B------:R-:W-:Y:S01]  /*06c0*/  UMOV UR5, 0x20 ;  /* 0x0000002000057882 */ /* 0x000fe20000000000 */
[----:B------:R-:W-:Y:S01]  /*06d0*/  UMOV UR4, 0x80 ;  /* 0x0000008000047882 */ /* 0x000fe20000000000 */
[----:B------:R-:W-:-:S04]  /*06e0*/  UIADD3 UR10, UPT, UPT, -UR5, 0x100000, URZ ;  /* 0x00100000050a7890 */ /* 0x000fc8000fffe1ff */
[----:B------:R-:W-:Y:S02]  /*06f0*/  USHF.L.U32 UR11, UR10, 0xb, URZ ;  /* 0x0000000b0a0b7899 */ /* 0x000fe400080006ff */
[----:B------:R-:W-:Y:S02]  /*0700*/  USHF.L.U32 UR10, UR10, 0x1, URZ ;  /* 0x000000010a0a7899 */ /* 0x000fe400080006ff */
[----:B------:R-:W-:-:S04]  /*0710*/  UIADD3 UR4, UPT, UPT, -UR4, 0x100000, URZ ;  /* 0x0010000004047890 */ /* 0x000fc8000fffe1ff */
[----:B------:R-:W-:Y:S02]  /*0720*/  USHF.L.U32 UR5, UR4, 0xb, URZ ;  /* 0x0000000b04057899 */ /* 0x000fe400080006ff */
[----:B------:R-:W-:Y:S01]  /*0730*/  USHF.L.U32 UR4, UR4, 0x1, URZ ;  /* 0x0000000104047899 */ /* 0x000fe200080006ff */
[----:B------:R-:W-:Y:S01]  /*0740*/  ELECT P0, URZ, PT ;  /* 0x0000000000ff782f */ /* 0x000fe20003800000 */
[----:B--2---:R-:W-:Y:S01]  /*0750*/  ULEA UR7, UR7, UR9, 0x18 ;  /* 0x0000000907077291 */ /* 0x004fe2000f8ec0ff */
[----:B------:R-:W2:Y:S11]  /*0760*/  FENCE.VIEW.ASYNC.S ;  /* 0x00000000000073c6 */ /* 0x000eb60000000000 */
[----:B--2---:R2:W1:Y:S01]  /*0770*/  SYNCS.EXCH.64 URZ, [UR7+0x50], UR10 ;  /* 0x0000500a07ff75b2 */ /* 0x0044620008000100 */
        /* <DEDUP_REMOVED lines=8> */
.L_x_10:
[----:B------:R-:W3:Y:S01]  /*0800*/  SHFL.IDX PT, R2, R96, RZ, 0x1f ;  /* 0x00001fff60027589 */ /* 0x000ee200000e0000 */
[----:B------:R-:W-:Y:S01]  /*0810*/  NOP ;  /* 0x0000000000007918 */ /* 0x000fe20000000000 */
[----:B---3--:R-:W-:-:S13]  /*0820*/  ISETP.NE.AND P0, PT, R2, 0x3, PT ;  /* 0x000000030200780c */ /* 0x008fda0003f05270 */
[----:B------:R-:W-:Y:S05]  /*0830*/  @P0 BRA `(.L_x_11) ;  /* 0x0000000000300947 */ /* 0x000fea0003800000 */
[----:B--2---:R-:W2:Y:S01]  /*0840*/  S2UR UR5, SR_CgaCtaId ;  /* 0x00000000000579c3 */ /* 0x004ea20000008800 */
        /* <DEDUP_REMOVED lines=8> */
[----:B--2---:R3:W2:Y:S01]  /*08d0*/  SYNCS.EXCH.64 URZ, [UR5+0x90], UR10 ;  /* 0x0000900a05ff75b2 */ /* 0x0046a20008000100 */
[----:B------:R3:W1:Y:S02]  /*08e0*/  SYNCS.EXCH.64 URZ, [UR5+0x98], UR10 ;  /* 0x0000980a05ff75b2 */ /* 0x0006640008000100 */
[----:B---3--:R-:W-:Y:S01]  /*08f0*/  NOP ;  /* 0x0000000000007918 */ /* 0x008fe20000000000 */
.L_x_11:
[----:B------:R-:W3:Y:S01]  /*0900*/  SHFL.IDX PT, R2, R96, RZ, 0x1f ;  /* 0x00001fff60027589 */ /* 0x000ee200000e0000 */
[----:B------:R-:W-:Y:S01]  /*0910*/  NOP ;  /* 0x0000000000007918 */ /* 0x000fe20000000000 */
[----:B---3--:R-:W-:-:S13]  /*0920*/  ISETP.NE.AND P0, PT, R2, 0x4, PT ;  /* 0x000000040200780c */ /* 0x008fda0003f05270 */
[----:B------:R-:W-:Y:S05]  /*0930*/  @P0 BRA `(.L_x_12) ;  /* 0x00000000004c0947 */ /* 0x000fea0003800000 */
[----:B--2---:R-:W2:Y:S01]  /*0940*/  S2UR UR5, SR_CgaCtaId ;  /* 0x00000000000579c3 */ /* 0x004ea20000008800 */
[----:B------:R-:W-:Y:S01]  /*0950*/  UMOV UR9, 0x100 ;  /* 0x0000010000097882 */ /* 0x000fe20000000000 */
[----:B------:R-:W-:Y:S01]  /*0960*/  UMOV UR7, 0x400 ;  /* 0x0000040000077882 */ /* 0x000fe20000000000 */
[----:B------:R-:W-:Y:S01]  /*0970*/  USEL UR9, UR9, 0xe0, UP2 ;  /* 0x000000e009097887 */ /* 0x000fe20009000000 */
[----:B------:R-:W-:Y:S01]  /*0980*/  UMOV UR4, 0x1 ;  /* 0x0000000100047882 */ /* 0x000fe20000000000 */
[----:B------:R-:W-:Y:S01]  /*0990*/  ELECT P0, URZ, PT ;  /* 0x0000000000ff782f */ /* 0x000fe20003800000 */
[----:B------:R-:W-:-:S04]  /*09a0*/  UIADD3 UR10, UPT, UPT, -UR4, 0x100000, URZ ;  /* 0x00100000040a7890 */ /* 0x000fc8000fffe1ff */
[----:B------:R-:W-:Y:S02]  /*09b0*/  USHF.L.U32 UR11, UR10, 0xb, URZ ;  /* 0x0000000b0a0b7899 */ /* 0x000fe400080006ff */
[----:B------:R-:W-:Y:S02]  /*09c0*/  USHF.L.U32 UR10, UR10, 0x1, URZ ;  /* 0x000000010a0a7899 */ /* 0x000fe400080006ff */
[----:B------:R-:W-:-:S04]  /*09d0*/  UIADD3 UR12, UPT, UPT, -UR9, 0x100000, URZ ;  /* 0x00100000090c7890 */ /* 0x000fc8000fffe1ff */
[----:B------:R-:W-:Y:S02]  /*09e0*/  USHF.L.U32 UR13, UR12, 0xb, URZ ;  /* 0x0000000b0c0d7899 */ /* 0x000fe400080006ff */
[----:B------:R-:W-:Y:S02]  /*09f0*/  USHF.L.U32 UR12, UR12, 0x1, URZ ;  /* 0x000000010c0c7899 */ /* 0x000fe400080006ff */
[----:B--2---:R-:W-:Y:S01]  /*0a00*/  ULEA UR5, UR5, UR7, 0x18 ;  /* 0x0000000705057291 */ /* 0x004fe2000f8ec0ff */
[----:B------:R-:W2:Y:S11]  /*0a10*/  FENCE.VIEW.ASYNC.S ;  /* 0x00000000000073c6 */ /* 0x000eb60000000000 */
[----:B--2---:R3:W2:Y:S01]  /*0a20*/  SYNCS.EXCH.64 URZ, [UR5+0xa0], UR10 ;  /* 0x0000a00a05ff75b2 */ /* 0x0046a20008000100 */
[----:B------:R3:W1:Y:S01]  /*0a30*/  SYNCS.EXCH.64 URZ, [UR5+0xb0], UR12 ;  /* 0x0000b00c05ff75b2 */ /* 0x0006620008000100 */
[----:B------:R3:W1:Y:S01]  /*0a40*/  SYNCS.EXCH.64 URZ, [UR5+0xa8], UR10 ;  /* 0x0000a80a05ff75b2 */ /* 0x0006620008000100 */
[----:B------:R3:W1:Y:S02]  /*0a50*/  SYNCS.EXCH.64 URZ, [UR5+0xb8], UR12 ;  /* 0x0000b80c05ff75b2 */ /* 0x0006640008000100 */
[----:B---3--:R-:W-:Y:S01]  /*0a60*/  NOP ;  /* 0x0000000000007918 */ /* 0x008fe20000000000 */
.L_x_12:
[----:B------:R-:W3:Y:S01]  /*0a70*/  SHFL.IDX PT, R2, R96, RZ, 0x1f ;  /* 0x00001fff60027589 */ /* 0x000ee200000e0000 */
[----:B------:R-:W-:Y:S01]  /*0a80*/  NOP ;  /* 0x0000000000007918 */ /* 0x000fe20000000000 */
[----:B---3--:R-:W-:-:S13]  /*0a90*/  ISETP.NE.AND P0, PT, R2, 0x5, PT ;  /* 0x000000050200780c */ /* 0x008fda0003f05270 */
[----:B------:R-:W-:Y:S05]  /*0aa0*/  @P0 BRA `(.L_x_13) ;  /* 0x0000000000580947 */ /* 0x000fea0003800000 */
[----:B--2---:R-:W2:Y:S01]  /*0ab0*/  S2UR UR7, SR_CgaCtaId ;  /* 0x00000000000779c3 */ /* 0x004ea20000008800 */
        /* <DEDUP_REMOVED lines=12> */
[----:B--2---:R3:W2:Y:S01]  /*0b80*/  SYNCS.EXCH.64 URZ, [UR7+0xc0], UR10 ;  /* 0x0000c00a07ff75b2 */ /* 0x0046a20008000100 */
[----:B------:R3:W1:Y:S01]  /*0b90*/  SYNCS.EXCH.64 URZ, [UR7+0xe0], UR4 ;  /* 0x0000e00407ff75b2 */ /* 0x0006620008000100 */
[----:B------:R3:W1:Y:S01]  /*0ba0*/  SYNCS.EXCH.64 URZ, [UR7+0xc8], UR10 ;  /* 0x0000c80a07ff75b2 */ /* 0x0006620008000100 */
[----:B------:R3:W1:Y:S01]  /*0bb0*/  SYNCS.EXCH.64 URZ, [UR7+0xe8], UR4 ;  /* 0x0000e80407ff75b2 */ /* 0x0006620008000100 */
[----:B------:R3:W1:Y:S01]  /*0bc0*/  SYNCS.EXCH.64 URZ, [UR7+0xd0], UR10 ;  /* 0x0000d00a07ff75b2 */ /* 0x0006620008000100 */
[----:B------:R3:W1:Y:S01]  /*0bd0*/  SYNCS.EXCH.64 URZ, [UR7+0xf0], UR4 ;  /* 0x0000f00407ff75b2 */ /* 0x0006620008000100 */
[----:B------:R3:W1:Y:S01]  /*0be0*/  SYNCS.EXCH.64 URZ, [UR7+0xd8], UR10 ;  /* 0x0000d80a07ff75b2 */ /* 0x0006620008000100 */
[----:B------:R3:W1:Y:S02]  /*0bf0*/  SYNCS.EXCH.64 URZ, [UR7+0xf8], UR4 ;  /* 0x0000f80407ff75b2 */ /* 0x0006640008000100 */
[----:B---3--:R-:W-:Y:S01]  /*0c00*/  NOP ;  /* 0x0000000000007918 */ /* 0x008fe20000000000 */
.L_x_13:
        /* <DEDUP_REMOVED lines=18> */
.L_x_14:
[----:B--2---:R-:W2:Y:S01]  /*0d30*/  S2UR UR5, SR_CTAID.X ;  /* 0x00000000000579c3 */ /* 0x004ea20000002500 */
[----:B------:R-:W-:-:S05]  /*0d40*/  CS2R.32 R90, SR_CgaSize ;  /* 0x00000000005a7805 */ /* 0x000fca0000008a00 */
[----:B------:R-:W-:-:S05]  /*0d50*/  IMAD R90, R90, -0xa0, RZ ;  /* 0xffffff605a5a7824 */ /* 0x000fca00078e02ff */
[----:B------:R-:W-:-:S14]  /*0d60*/  R2UR UR9, R90 ;  /* 0x000000005a0972ca */ /* 0x000fdc00000e0000 */
[----:B------:R-:W3:Y:S01]  /*0d70*/  LDCU UR9, c[0x0][UR9+0x2b0] ;  /* 0x00005600090977ac */ /* 0x000ee20008000800 */
[----:B------:R-:W-:Y:S01]  /*0d80*/  NOP ;  /* 0x0000000000007918 */ /* 0x000fe20000000000 */
[----:B------:R-:W-:-:S05]  /*0d90*/  CS2R.32 R90, SR_CgaSize ;  /* 0x00000000005a7805 */ /* 0x000fca0000008a00 */
[----:B------:R-:W-:-:S05]  /*0da0*/  IMAD R90, R90, -0xa0, RZ ;  /* 0xffffff605a5a7824 */ /* 0x000fca00078e02ff */
[----:B------:R-:W-:-:S14]  /*0db0*/  R2UR UR7, R90 ;  /* 0x000000005a0772ca */ /* 0x000fdc00000e0000 */
[----:B------:R-:W4:Y:S01]  /*0dc0*/  LDCU UR7, c[0x0][UR7+0x2b4] ;  /* 0x00005680070777ac */ /* 0x000f220008000800 */
[----:B------:R-:W1:Y:S08]  /*0dd0*/  S2UR UR4, SR_CTAID.Y ;  /* 0x00000000000479c3 */ /* 0x000e700000002600 */
[----:B------:R-:W4:Y:S01]  /*0de0*/  LDC R9, c[0x0][0xb24] ;  /* 0x0002c900ff097b82 */ /* 0x000f220000000800 */
[----:B--2---:R-:W-:-:S02]  /*0df0*/  I2FP.F32.U32 R5, UR5 ;  /* 0x0000000500057c45 */ /* 0x004fc40008201000 */
[----:B------:R-:W-:-:S05]  /*0e00*/  CS2R.32 R3, SR_CgaSize ;  /* 0x0000000000037805 */ /* 0x000fca0000008a00 */
[----:B------:R-:W-:-:S06]  /*0e10*/  IMAD R3, R3, -0xa0, RZ ;  /* 0xffffff6003037824 */ /* 0x000fcc00078e02ff */
[----:B------:R-:W2:Y:S01]  /*0e20*/  LDC R3, c[0x0][R3+0x2a0] ;  /* 0x0000a80003037b82 */ /* 0x000ea20000000800 */
[----:B------:R-:W-:Y:S01]  /*0e30*/  MOV R21, UR5 ;  /* 0x0000000500157c02 */ /* 0x000fe20008000f00 */
[----:B---3--:R-:W-:Y:S01]  /*0e40*/  FMUL R5, R5, UR9 ;  /* 0x0000000905057c20 */ /* 0x008fe20008400000 */
[----:B-1----:R-:W-:Y:S02]  /*0e50*/  I2FP.F32.U32 R4, UR4 ;  /* 0x0000000400047c45 */ /* 0x002fe40008201000 */
[----:B------:R-:W-:-:S05]  /*0e60*/  CS2R.32 R2, SR_CgaSize ;  /* 0x0000000000027805 */ /* 0x000fca0000008a00 */
[----:B------:R-:W-:-:S06]  /*0e70*/  IMAD R2, R2, -0xa0, RZ ;  /* 0xffffff6002027824 */ /* 0x000fcc00078e02ff */
[----:B------:R-:W1:Y:S01]  /*0e80*/  LDC R2, c[0x0][R2+0x2a4] ;  /* 0x0000a90002027b82 */ /* 0x000e620000000800 */
[----:B------:R-:W3:Y:S01]  /*0e90*/  F2I.U32.TRUNC.NTZ R90, R5 ;  /* 0x00000005005a7305 */ /* 0x000ee2000020f000 */
[----:B------:R-:W-:Y:S01]  /*0ea0*/  MOV R20, UR4 ;  /* 0x0000000400147c02 */ /* 0x000fe20008000f00 */
[----:B----4-:R-:W-:-:S05]  /*0eb0*/  FMUL R4, R4, UR7 ;  /* 0x0000000704047c20 */ /* 0x010fca0008400000 */
[----:B------:R-:W-:Y:S01]  /*0ec0*/  BAR.SYNC.DEFER_BLOCKING 0x0 ;  /* 0x0000000000007b1d */ /* 0x000fe20000010000 */
[----:B------:R-:W-:-:S05]  /*0ed0*/  ISETP.GE.AND P0, PT, R9, 0x1, PT ;  /* 0x000000010900780c */ /* 0x000fca0003f06270 */
[----:B------:R-:W4:Y:S02]  /*0ee0*/  F2I.U32.TRUNC.NTZ R83, R4 ;  /* 0x0000000400537305 */ /* 0x000f24000020f000 */
[----:B------:R-:W1:Y:S01]  /*0ef0*/  S2UR UR36, SR_CTAID.Z ;  /* 0x00000000002479c3 */ /* 0x000e620000002700 */
[----:B---3--:R-:W-:-:S05]  /*0f00*/  IADD3 R90, PT, PT, -R90, RZ, RZ ;  /* 0x000000ff5a5a7210 */ /* 0x008fca0007ffe1ff */
[----:B--2---:R-:W-:Y:S01]  /*0f10*/  IMAD R90, R3, R90, UR5 ;  /* 0x00000005035a7e24 */ /* 0x004fe2000f8e025a */
[----:B----4-:R-:W-:-:S05]  /*0f20*/  IADD3 R83, PT, PT, -R83, RZ, RZ ;  /* 0x000000ff53537210 */ /* 0x010fca0007ffe1ff */
[----:B-1----:R-:W-:Y:S01]  /*0f30*/  IMAD R83, R2, R83, UR4 ;  /* 0x0000000402537e24 */ /* 0x002fe2000f8e0253 */
[----:B------:R-:W-:Y:S06]  /*0f40*/  @!P0 BRA `(.L_x_15) ;  /* 0x0000000000b88947 */ /* 0x000fec0003800000 */
[----:B------:R-:W1:Y:S01]  /*0f50*/  LDC.64 R4, c[0x0][0xb18] ;  /* 0x0002c600ff047b82 */ /* 0x000e620000000a00 */
[----:B------:R-:W-:-:S07]  /*0f60*/  ISETP.NE.AND P0, PT, R9, 0x1, PT ;  /* 0x000000010900780c */ /* 0x000fce0003f05270 */
[----:B------:R-:W2:Y:S08]  /*0f70*/  LDC R10, c[0x0][0xb0c] ;  /* 0x0002c300ff0a7b82 */ /* 0x000eb00000000800 */
[----:B------:R-:W3:Y:S08]  /*0f80*/  LDC R11, c[0x0][0x370] ;  /* 0x0000dc00ff0b7b82 */ /* 0x000ef00000000800 */
[----:B------:R-:W4:Y:S01]  /*0f90*/  LDC R12, c[0x0][0x374] ;  /* 0x0000dd00ff0c7b82 */ /* 0x000f220000000800 */
[----:B-1----:R-:W-:-:S07]  /*0fa0*/  ISETP.NE.AND P1, PT, R4, 0x1, PT ;  /* 0x000000010400780c */ /* 0x002fce0003f25270 */
[----:B------:R-:W3:Y:S01]  /*0fb0*/  LDC.64 R6, c[0x0][0xb10] ;  /* 0x0002c400ff067b82 */ /* 0x000ee20000000a00 */
[----:B--2---:R-:W-:-:S07]  /*0fc0*/  ISETP.NE.AND P2, PT, R10, 0x1, PT ;  /* 0x000000010a00780c */ /* 0x004fce0003f45270 */
[----:B------:R-:W1:Y:S08]  /*0fd0*/  LDC R8, c[0x0][0xb20] ;  /* 0x0002c800ff087b82 */ /* 0x000e700000000800 */
[----:B------:R-:W2:Y:S01]  /*0fe0*/  LDC.64 R2, c[0x0][0xb28] ;  /* 0x0002ca00ff027b82 */ /* 0x000ea20000000a00 */
[----:B----4-:R-:W-:-:S04]  /*0ff0*/  IMAD.HI.U32 R13, R12, R5, RZ ;  /* 0x000000050c0d7227 */ /* 0x010fc800078e00ff */
[----:B------:R-:W-:-:S04]  /*1000*/  IMAD.HI.U32 R5, R20, R5, RZ ;  /* 0x0000000514057227 */ /* 0x000fc800078e00ff */
[----:B---3--:R-:W-:-:S04]  /*1010*/  IMAD.HI.U32 R14, R11, R6, RZ ;  /* 0x000000060b0e7227 */ /* 0x008fc800078e00ff */
[C---:B------:R-:W-:Y:S01]  /*1020*/  IMAD.HI.U32 R16, R21.reuse, R6, RZ ;  /* 0x0000000615107227 */ /* 0x040fe200078e00ff */
[-C--:B------:R-:W-:Y:S02]  /*1030*/  @P2 SHF.R.U32.HI R11, RZ, R7.reuse, R14 ;  /* 0x00000007ff0b2219 */ /* 0x080fe4000001160e */
[-C--:B-1----:R-:W-:Y:S02]  /*1040*/  @P1 SHF.R.U32.HI R12, RZ, R8.reuse, R13 ;  /* 0x00000008ff0c1219 */ /* 0x082fe4000001160d */
[----:B------:R-:W-:Y:S02]  /*1050*/  SHF.R.U32.HI R5, RZ, R8, R5 ;  /* 0x00000008ff057219 */ /* 0x000fe40000011605 */
[----:B------:R-:W-:Y:S02]  /*1060*/  SHF.R.U32.HI R16, RZ, R7, R16 ;  /* 0x00000007ff107219 */ /* 0x000fe40000011610 */
[----:B------:R-:W-:Y:S01]  /*1070*/  SEL R5, R20, R5, !P1 ;  /* 0x0000000514057207 */ /* 0x000fe20004800000 */
[----:B--2---:R-:W-:Y:S01]  /*1080*/  IMAD.HI.U32 R14, R12, R2, RZ ;  /* 0x000000020c0e7227 */ /* 0x004fe200078e00ff */
[----:B------:R-:W-:-:S02]  /*1090*/  SEL R7, R21, R16, !P2 ;  /* 0x0000001015077207 */ /* 0x000fc40005000000 */
[----:B------:R-:W-:Y:S01]  /*10a0*/  IADD3 R13, PT, PT, -R5, RZ, RZ ;  /* 0x000000ff050d7210 */ /* 0x000fe20007ffe1ff */
[----:B------:R-:W-:Y:S01]  /*10b0*/  IMAD.HI.U32 R6, R11, R2, RZ ;  /* 0x000000020b067227 */ /* 0x000fe200078e00ff */
[----:B------:R-:W-:-:S03]  /*10c0*/  @P0 SHF.R.U32.HI R12, RZ, R3, R14 ;  /* 0x00000003ff0c0219 */ /* 0x000fc6000001160e */
[----:B------:R-:W-:Y:S01]  /*10d0*/  IMAD R13, R4, R13, R20 ;  /* 0x0000000d040d7224 */ /* 0x000fe200078e0214 */
[----:B------:R-:W-:Y:S01]  /*10e0*/  @P0 SHF.R.U32.HI R11, RZ, R3, R6 ;  /* 0x00000003ff0b0219 */ /* 0x000fe20000011606 */
[----:B------:R-:W-:-:S04]  /*10f0*/  IMAD R12, R12, R9, RZ ;  /* 0x000000090c0c7224 */ /* 0x000fc800078e02ff */
[----:B------:R-:W-:Y:S01]  /*1100*/  IMAD R6, R11, R9, RZ ;  /* 0x000000090b067224 */ /* 0x000fe200078e02ff */
[----:B------:R-:W-:-:S04]  /*1110*/  ISETP.GE.AND P1, PT, R5, R12, PT ;  /* 0x0000000c0500720c */ /* 0x000fc80003f26270 */
[----:B------:R-:W-:Y:S01]  /*1120*/  ISETP.GE.OR P1, PT, R7, R6, P1 ;  /* 0x000000060700720c */ /* 0x000fe20000f26670 */
[----:B------:R-:W-:-:S05]  /*1130*/  IMAD.HI.U32 R6, R5, R2, RZ ;  /* 0x0000000205067227 */ /* 0x000fca00078e00ff */
[----:B------:R-:W-:-:S04]  /*1140*/  SHF.R.U32.HI R6, RZ, R3, R6 ;  /* 0x00000003ff067219 */ /* 0x000fc80000011606 */
[----:B------:R-:W-:-:S03]  /*1150*/  SEL R6, R5, R6, !P0 ;  /* 0x0000000605067207 */ /* 0x000fc60004000000 */
[----:B------:R-:W-:Y:S01]  /*1160*/  @!P1 IMAD.HI.U32 R8, R7, R2, RZ ;  /* 0x0000000207089227 */ /* 0x000fe200078e00ff */
[----:B------:R-:W-:-:S04]  /*1170*/  IADD3 R2, PT, PT, -R6, RZ, RZ ;  /* 0x000000ff06027210 */ /* 0x000fc80007ffe1ff */
[----:B------:R-:W-:Y:S01]  /*1180*/  @!P1 SHF.R.U32.HI R8, RZ, R3, R8 ;  /* 0x00000003ff089219 */ /* 0x000fe20000011608 */
[----:B------:R-:W-:-:S03]  /*1190*/  IMAD R2, R9, R2, R5 ;  /* 0x0000000209027224 */ /* 0x000fc600078e0205 */
[----:B------:R-:W-:-:S05]  /*11a0*/  @!P1 SEL R3, R7, R8, !P0 ;  /* 0x0000000807039207 */ /* 0x000fca0004000000 */
[--C-:B------:R-:W-:Y:S02]  /*11b0*/  @!P1 IMAD.IADD R6, R6, 0x1, -R3.reuse ;  /* 0x0000000106069824 */ /* 0x100fe400078e0a03 */
[----:B------:R-:W-:Y:S01]  /*11c0*/  @!P1 IMAD R3, R2, R11, R3 ;  /* 0x0000000b02039224 */ /* 0x000fe200078e0203 */
[----:B------:R-:W-:Y:S01]  /*11d0*/  IADD3 R2, PT, PT, -R7, RZ, RZ ;  /* 0x000000ff07027210 */ /* 0x000fe20007ffe1ff */
[----:B------:R-:W-:Y:S02]  /*11e0*/  @!P1 IMAD R5, R6, R9, R7 ;  /* 0x0000000906059224 */ /* 0x000fe400078e0207 */
[----:B------:R-:W-:Y:S02]  /*11f0*/  @!P1 IMAD.MOV.U32 R7, RZ, RZ, R3 ;  /* 0x000000ffff079224 */ /* 0x000fe400078e0003 */
[----:B------:R-:W-:Y:S02]  /*1200*/  IMAD R2, R10, R2, R21 ;  /* 0x000000020a027224 */ /* 0x000fe400078e0215 */
[----:B------:R-:W-:-:S02]  /*1210*/  IMAD R20, R5, R4, R13 ;  /* 0x0000000405147224 */ /* 0x000fc400078e020d */
[----:B------:R-:W-:Y:S02]  /*1220*/  IMAD R21, R7, R10, R2 ;  /* 0x0000000a07157224 */ /* 0x000fe400078e0202 */
.L_x_15:
[----:B------:R-:W1:Y:S01]  /*1230*/  LDCU UR4, c[0x0][0xb30] ;  /* 0x00016600ff0477ac */ /* 0x000e620008000800 */
[----:B------:R-:W2:Y:S08]  /*1240*/  S2UR UR37, SR_CgaCtaId ;  /* 0x00000000002579c3 */ /* 0x000eb00000008800 */
[----:B------:R-:W3:Y:S01]  /*1250*/  LDC R40, c[0x0][0xb24] ;  /* 0x0002c900ff287b82 */ /* 0x000ee20000000800 */
[----:B-1----:R-:W-:-:S09]  /*1260*/  UISETP.NE.AND UP1, UPT, UR4, 0x1, UPT ;  /* 0x000000010400788c */ /* 0x002fd2000bf25270 */
[----:B--2---:R-:W-:Y:S05]  /*1270*/  BRA.U UP1, `(.L_x_16) ;  /* 0x0000000101407547 */ /* 0x004fea000b800000 */
[----:B------:R-:W1:Y:S08]  /*1280*/  LDC.64 R4, c[0x0][0xb10] ;  /* 0x0002c400ff047b82 */ /* 0x000e700000000a00 */
[----:B------:R-:W2:Y:S08]  /*1290*/  LDC.64 R2, c[0x0][0xb18] ;  /* 0x0002c600ff027b82 */ /* 0x000eb00000000a00 */
[----:B------:R-:W4:Y:S08]  /*12a0*/  LDC R6, c[0x0][0xb20] ;  /* 0x0002c800ff067b82 */ /* 0x000f300000000800 */
[----:B------:R-:W3:Y:S01]  /*12b0*/  LDC R8, c[0x0][0xb0c] ;  /* 0x0002c300ff087b82 */ /* 0x000ee20000000800 */
[----:B-1----:R-:W-:-:S05]  /*12c0*/  IMAD.HI.U32 R4, R21, R4, RZ ;  /* 0x0000000415047227 */ /* 0x002fca00078e00ff */
[----:B------:R-:W-:Y:S01]  /*12d0*/  SHF.R.U32.HI R4, RZ, R5, R4 ;  /* 0x00000005ff047219 */ /* 0x000fe20000011604 */
[----:B--2---:R-:W-:Y:S01]  /*12e0*/  IMAD.HI.U32 R3, R20, R3, RZ ;  /* 0x0000000314037227 */ /* 0x004fe200078e00ff */
[----:B------:R-:W-:-:S04]  /*12f0*/  ISETP.NE.AND P0, PT, R2, 0x1, PT ;  /* 0x000000010200780c */ /* 0x000fc80003f05270 */
[----:B----4-:R-:W-:-:S04]  /*1300*/  SHF.R.U32.HI R3, RZ, R6, R3 ;  /* 0x00000006ff037219 */ /* 0x010fc80000011603 */
[----:B------:R-:W-:Y:S02]  /*1310*/  SEL R3, R20, R3, !P0 ;  /* 0x0000000314037207 */ /* 0x000fe40004000000 */
[----:B---3--:R-:W-:-:S04]  /*1320*/  ISETP.NE.AND P1, PT, R8, 0x1, PT ;  /* 0x000000010800780c */ /* 0x008fc80003f25270 */
[----:B------:R-:W-:-:S05]  /*1330*/  SEL R4, R21, R4, !P1 ;  /* 0x0000000415047207 */ /* 0x000fca0004800000 */
[----:B------:R-:W-:Y:S02]  /*1340*/  IMAD.IADD R5, R3, 0x1, -R4 ;  /* 0x0000000103057824 */ /* 0x000fe400078e0a04 */
[----:B------:R-:W-:Y:S02]  /*1350*/  IMAD.IADD R3, R4, 0x1, -R3 ;  /* 0x0000000104037824 */ /* 0x000fe400078e0a03 */
[----:B------:R-:W-:Y:S02]  /*1360*/  IMAD R21, R5, R8, R21 ;  /* 0x0000000805157224 */ /* 0x000fe400078e0215 */
[----:B------:R-:W-:-:S07]  /*1370*/  IMAD R20, R3, R2, R20 ;  /* 0x0000000203147224 */ /* 0x000fce00078e0214 */
.L_x_16:
[----:B------:R-:W-:Y:S01]  /*1380*/  BAR.SYNC.DEFER_BLOCKING 0x0 ;  /* 0x0000000000007b1d */ /* 0x000fe20000010000 */
[----:B------:R-:W-:Y:S01]  /*1390*/  UISETP.NE.AND UP1, UPT, UR8, 0x2, UPT ;  /* 0x000000020800788c */ /* 0x000fe2000bf25270 */
[----:B------:R-:W-:Y:S02]  /*13a0*/  ISETP.NE.OR P5, PT, R0, 0x2, !P5 ;  /* 0x000000020000780c */ /* 0x000fe40006fa5670 */
[----:B------:R-:W-:-:S06]  /*13b0*/  LOP3.LUT R2, R103, 0x1f, RZ, 0xc0, !PT ;  /* 0x0000001f67027812 */ /* 0x000fcc00078ec0ff */
[----:B------:R-:W-:Y:S05]  /*13c0*/  BRA.U UP1, `(.L_x_17) ;  /* 0x0000001101807547 */ /* 0x000fea000b800000 */
[----:B------:R-:W1:Y:S01]  /*13d0*/  LDCU UR13, c[0x0][0x38c] ;  /* 0x00007180ff0d77ac */ /* 0x000e620008000800 */
[----:B------:R-:W2:Y:S01]  /*13e0*/  LDC R9, c[0x0][0x370] ;  /* 0x0000dc00ff097b82 */ /* 0x000ea20000000800 */
[----:B------:R-:W-:Y:S01]  /*13f0*/  PLOP3.LUT P1, PT, PT, PT, UP2, 0x80, 0x8 ;  /* 0x000000000008781c */ /* 0x000fe20003f2f028 */
[----:B------:R-:W-:Y:S01]  /*1400*/  IMAD.MOV.U32 R15, RZ, RZ, 0x1 ;  /* 0x00000001ff0f7424 */ /* 0x000fe200078e00ff */
[----:B------:R-:W-:Y:S01]  /*1410*/  ISETP.EQ.OR P4, PT, R2, RZ, P5 ;  /* 0x000000ff0200720c */ /* 0x000fe20002f82670 */
[----:B------:R-:W-:Y:S01]  /*1420*/  IMAD.MOV.U32 R14, RZ, RZ, RZ ;  /* 0x000000ffff0e7224 */ /* 0x000fe200078e00ff */
[----:B------:R-:W-:Y:S02]  /*1430*/  PLOP3.LUT P1, PT, P1, PT, PT, 0x8, 0x80 ;  /* 0x000000000080781c */ /* 0x000fe40000f2e170 */
[----:B------:R-:W-:Y:S01]  /*1440*/  CS2R R12, SRZ ;  /* 0x00000000000c7805 */ /* 0x000fe2000001ff00 */
[----:B------:R-:W-:Y:S01]  /*1450*/  IMAD.MOV.U32 R10, RZ, RZ, 0x1 ;  /* 0x00000001ff0a7424 */ /* 0x000fe200078e00ff */
[----:B------:R-:W4:Y:S01]  /*1460*/  LDC R0, c[0x0][0x374] ;  /* 0x0000dd00ff007b82 */ /* 0x000f220000000800 */
[----:B------:R-:W2:Y:S01]  /*1470*/  LDCU.64 UR22, c[0x0][0x348] ;  /* 0x00006900ff1677ac */ /* 0x000ea20008000a00 */
[----:B------:R-:W-:Y:S01]  /*1480*/  UMOV UR6, URZ ;  /* 0x000000ff00067c82 */ /* 0x000fe20008000000 */
[----:B-1----:R-:W-:-:S04]  /*1490*/  UIADD3 UR5, UPT, UPT, UR13, 0x7f, URZ ;  /* 0x0000007f0d057890 */ /* 0x002fc8000fffe0ff */
[----:B------:R-:W-:-:S04]  /*14a0*/  USHF.R.S32.HI UR4, URZ, 0x1f, UR5 ;  /* 0x0000001fff047899 */ /* 0x000fc80008011405 */
[----:B------:R-:W-:-:S04]  /*14b0*/  ULEA.HI UR4, UR4, UR5, URZ, 0x7 ;  /* 0x0000000504047291 */ /* 0x000fc8000f8f38ff */
[----:B------:R-:W-:Y:S02]  /*14c0*/  USHF.R.S32.HI UR15, URZ, 0x7, UR4 ;  /* 0x00000007ff0f7899 */ /* 0x000fe40008011404 */
[----:B------:R-:W-:Y:S02]  /*14d0*/  UIADD3 UR4, UPT, UPT, UR13, -0x1, URZ ;  /* 0xffffffff0d047890 */ /* 0x000fe4000fffe0ff */
[----:B------:R-:W-:Y:S02]  /*14e0*/  UISETP.LT.U32.AND UP0, UPT, UR15, 0x5, UPT ;  /* 0x000000050f00788c */ /* 0x000fe4000bf01070 */
[----:B------:R-:W-:Y:S02]  /*14f0*/  UISETP.GE.U32.AND UP1, UPT, UR4, -0xff, UPT ;  /* 0xffffff010400788c */ /* 0x000fe4000bf26070 */
[----:B------:R-:W-:Y:S02]  /*1500*/  USEL UR14, UR15, 0x5, UP0 ;  /* 0x000000050f0e7887 */ /* 0x000fe40008000000 */
[----:B------:R-:W-:-:S02]  /*1510*/  UIADD3 UR13, UPT, UPT, UR13, 0xfe, URZ ;  /* 0x000000fe0d0d7890 */ /* 0x000fc4000fffe0ff */
[----:B------:R-:W-:Y:S02]  /*1520*/  UIADD3 UR5, UPT, UPT, UR14, -0x1, URZ ;  /* 0xffffffff0e057890 */ /* 0x000fe4000fffe0ff */
[----:B------:R-:W-:-:S03]  /*1530*/  UIADD3 UR7, UPT, UPT, UR15, -UR14, URZ ;  /* 0x8000000e0f077290 */ /* 0x000fc6000fffe0ff */
[----:B------:R-:W-:-:S04]  /*1540*/  @UP1 UIADD3 UR5, UPT, UPT, UR14, URZ, URZ ;  /* 0x000000ff0e051290 */ /* 0x000fc8000fffe0ff */
[----:B--2---:R-:W-:-:S12]  /*1550*/  UIADD3 UR5, UPT, UPT, UR5, 0x1, URZ ;  /* 0x0000000105057890 */ /* 0x004fd8000fffe0ff */
.L_x_35:
[----:B------:R-:W-:Y:S01]  /*1560*/  UISETP.NE.AND UP0, UPT, UR37, URZ, UPT ;  /* 0x000000ff2500728c */ /* 0x000fe2000bf05270 */
[----:B------:R-:W1:Y:S08]  /*1570*/  S2UR UR37, SR_CgaCtaId ;  /* 0x00000000002579c3 */ /* 0x000e700000008800 */
[----:B------:R-:W-:Y:S05]  /*1580*/  BRA.U UP0, `(.L_x_18) ;  /* 0x0000000100347547 */ /* 0x000fea000b800000 */
[----:B------:R-:W2:Y:S01]  /*1590*/  S2R R2, SR_CgaCtaId ;  /* 0x0000000000027919 */ /* 0x000ea20000008800 */
[----:B------:R-:W-:-:S04]  /*15a0*/  MOV R3, 0x400 ;  /* 0x0000040000037802 */ /* 0x000fc80000000f00 */
[----:B--2---:R-:W-:Y:S02]  /*15b0*/  LEA R3, R2, R3, 0x18 ;  /* 0x0000000302037211 */ /* 0x004fe400078ec0ff */
[----:B------:R-:W-:-:S03]  /*15c0*/  SHF.L.U32 R2, R10, 0x1f, RZ ;  /* 0x0000001f0a027819 */ /* 0x000fc600000006ff */
[----:B------:R-:W-:-:S04]  /*15d0*/  IMAD R3, R12, 0x8, R3 ;  /* 0x000000080c037824 */ /* 0x000fc800078e0203 */
[----:B------:R-:W2:Y:S02]  /*15e0*/  SYNCS.PHASECHK.TRANS64.TRYWAIT P0, [R3+URZ+0x110], R2 ;  /* 0x00011002030075a7 */ /* 0x000ea400080011ff */
[----:B--2---:R-:W-:Y:S05]  /*15f0*/  @!P0 BRA `(.L_x_19) ;  /* 0x0000007800c88947 */ /* 0x004fea0003800000 */
.L_x_126:
[----:B------:R-:W-:Y:S01]  /*1600*/  VIADD R12, R12, 0x1 ;  /* 0x000000010c0c7836 */ /* 0x000fe20000000000 */
[----:B------:R2:W-:Y:S04]  /*1610*/  SYNCS.ARRIVE.TRANS64.A1T0 RZ, [R3+URZ+0x100], RZ ;  /* 0x000100ff03ff79a7 */ /* 0x0005e800081000ff */
[----:B------:R-:W-:-:S04]  /*1620*/  ISETP.NE.AND P0, PT, R12, 0x2, PT ;  /* 0x000000020c00780c */ /* 0x000fc80003f05270 */
[----:B------:R-:W-:Y:S02]  /*1630*/  SEL R12, R12, RZ, P0 ;  /* 0x000000ff0c0c7207 */ /* 0x000fe40000000000 */
[----:B--2---:R-:W-:-:S04]  /*1640*/  SEL R3, RZ, 0x1, P0 ;  /* 0x00000001ff037807 */ /* 0x004fc80000000000 */
[----:B------:R-:W-:-:S07]  /*1650*/  LOP3.LUT R10, R10, R3, RZ, 0x3c, !PT ;  /* 0x000000030a0a7212 */ /* 0x000fce00078e3cff */
.L_x_18:
[----:B------:R-:W-:Y:S01]  /*1660*/  UMOV UR4, 0x400 ;  /* 0x0000040000047882 */ /* 0x000fe20000000000 */
[----:B------:R-:W-:Y:S01]  /*1670*/  SHF.L.U32 R2, R15, 0x1f, RZ ;  /* 0x0000001f0f027819 */ /* 0x000fe200000006ff */
[----:B-1----:R-:W-:Y:S01]  /*1680*/  ULEA UR4, UR37, UR4, 0x18 ;  /* 0x0000000425047291 */ /* 0x002fe2000f8ec0ff */
[----:B------:R-:W-:Y:S01]  /*1690*/  R2UR UR35, R21 ;  /* 0x00000000152372ca */ /* 0x000fe200000e0000 */
[----:B------:R-:W-:Y:S01]  /*16a0*/  UISETP.GE.U32.AND UP0, UPT, UR13, 0xff, UPT ;  /* 0x000000ff0d00788c */ /* 0x000fe2000bf06070 */
[----:B------:R-:W-:Y:S01]  /*16b0*/  R2UR UR11, R20 ;  /* 0x00000000140b72ca */ /* 0x000fe200000e0000 */
[----:B------:R-:W-:Y:S01]  /*16c0*/  ULEA UR8, UR6, UR4, 0x3 ;  /* 0x0000000406087291 */ /* 0x000fe2000f8e18ff */
[----:B------:R-:W-:-:S08]  /*16d0*/  UMOV UR24, URZ ;  /* 0x000000ff00187c82 */ /* 0x000fd00008000000 */
[----:B------:R1:W2:Y:S01]  /*16e0*/  SYNCS.PHASECHK.TRANS64.TRYWAIT P0, [UR8+0x28], R2 ;  /* 0x00002802ff0075a7 */ /* 0x0002a20008001108 */
[----:B------:R-:W-:Y:S02]  /*16f0*/  USHF.L.U32 UR35, UR35, 0x6, URZ ;  /* 0x0000000623237899 */ /* 0x000fe400080006ff */
[----:B------:R-:W-:Y:S01]  /*1700*/  USHF.L.U32 UR11, UR11, 0x8, URZ ;  /* 0x000000080b0b7899 */ /* 0x000fe200080006ff */
[----:B------:R-:W-:Y:S11]  /*1710*/  BRA.U !UP0, `(.L_x_20) ;  /* 0x0000000108a87547 */ /* 0x000ff6000b800000 */
[----:B------:R-:W-:Y:S01]  /*1720*/  UMOV UR16, URZ ;  /* 0x000000ff00107c82 */ /* 0x000fe20008000000 */
[----:B------:R-:W-:-:S05]  /*1730*/  UMOV UR17, UR6 ;  /* 0x0000000600117c82 */ /* 0x000fca0008000000 */
.L_x_25:
[----:B-1----:R-:W-:Y:S01]  /*1740*/  ULEA UR33, UR17, UR4, 0x3 ;  /* 0x0000000411217291 */ /* 0x002fe2000f8e18ff */
[----:B--2---:R-:W-:Y:S01]  /*1750*/  @!P5 MOV R3, 0xa000 ;  /* 0x0000a0000003d802 */ /* 0x004fe20000000f00 */
[----:B--2---:R-:W-:Y:S10]  /*1760*/  @P0 BRA `(.L_x_21) ;  /* 0x00000000000c0947 */ /* 0x004ff40003800000 */
[----:B------:R-:W-:-:S04]  /*1770*/  SHF.L.U32 R5, R15, 0x1f, RZ ;  /* 0x0000001f0f057819 */ /* 0x000fc800000006ff */
[----:B------:R-:W2:Y:S02]  /*1780*/  SYNCS.PHASECHK.TRANS64.TRYWAIT P0, [UR33+0x28], R5 ;  /* 0x00002805ff0075a7 */ /* 0x000ea40008001121 */
[----:B--2---:R-:W-:Y:S05]  /*1790*/  @!P0 BRA `(.L_x_22) ;  /* 0x0000007800748947 */ /* 0x004fea0003800000 */
.L_x_21:
[----:B------:R2:W-:Y:S01]  /*17a0*/  @!P5 SYNCS.ARRIVE.TRANS64 RZ, [UR33], R3 ;  /* 0x00000003ffffd9a7 */ /* 0x0005e20008000021 */
[----:B------:R-:W-:Y:S04]  /*17b0*/  BSSY.RECONVERGENT B0, `(.L_x_23) ;  /* 0x0000003000007945 */ /* 0x000fe80003800200 */
[----:B------:R-:W-:Y:S05]  /*17c0*/  @P4 BRA `(.L_x_24) ;  /* 0x0000000000044947 */ /* 0x000fea0003800000 */
[----:B------:R-:W-:Y:S05]  /*17d0*/  BPT.TRAP 0x1 ;  /* 0x000000040000795c */ /* 0x000fea0000300000 */
.L_x_24:
[----:B------:R-:W-:Y:S05]  /*17e0*/  BSYNC.RECONVERGENT B0 ;  /* 0x0000000000007941 */ /* 0x000fea0003800200 */
.L_x_23:
[----:B------:R-:W-:Y:S02]  /*17f0*/  UIADD3 UR6, UPT, UPT, UR17, 0x1, URZ ;  /* 0x0000000111067890 */ /* 0x000fe4000fffe0ff */
[----:B------:R-:W-:Y:S02]  /*1800*/  ULEA UR32, UR17, UR4, 0xd ;  /* 0x0000000411207291 */ /* 0x000fe4000f8e68ff */
[----:B------:R-:W-:Y:S02]  /*1810*/  UISETP.NE.AND UP0, UPT, UR6, 0x5, UPT ;  /* 0x000000050600788c */ /* 0x000fe4000bf05270 */
[----:B------:R-:W-:Y:S02]  /*1820*/  UIADD3 UR26, UP1, UPT, UR22, 0x80, URZ ;  /* 0x00000080161a7890 */ /* 0x000fe4000ff3e0ff */
[----:B------:R-:W-:Y:S02]  /*1830*/  USEL UR9, URZ, 0x1, UP0 ;  /* 0x00000001ff097887 */ /* 0x000fe40008000000 */
[----:B------:R-:W-:-:S02]  /*1840*/  USEL UR6, UR6, URZ, UP0 ;  /* 0x000000ff06067287 */ /* 0x000fc40008000000 */
[----:B------:R-:W-:Y:S02]  /*1850*/  UIADD3 UR20, UP0, UPT, UR22, 0x180, URZ ;  /* 0x0000018016147890 */ /* 0x000fe4000ff1e0ff */
[----:B------:R-:W-:Y:S01]  /*1860*/  ULEA UR8, UR6, UR4, 0x3 ;  /* 0x0000000406087291 */ /* 0x000fe2000f8e18ff */
[----:B------:R-:W-:Y:S01]  /*1870*/  LOP3.LUT R15, R15, UR9, RZ, 0x3c, !PT ;  /* 0x000000090f0f7c12 */ /* 0x000fe2000f8e3cff */
[----:B------:R-:W-:Y:S02]  /*1880*/  USHF.L.U32 UR34, UR16, 0x7, URZ ;  /* 0x0000000710227899 */ /* 0x000fe400080006ff */
[----:B------:R-:W-:Y:S01]  /*1890*/  UIADD3.X UR27, UPT, UPT, URZ, UR23, URZ, UP1, !UPT ;  /* 0x00000017ff1b7290 */ /* 0x000fe20008ffe4ff */
[----:B-1----:R-:W-:Y:S01]  /*18a0*/  SHF.L.U32 R2, R15, 0x1f, RZ ;  /* 0x0000001f0f027819 */ /* 0x002fe200000006ff */
[----:B------:R-:W-:Y:S02]  /*18b0*/  UIADD3 UR32, UPT, UPT, UR32, 0x6400, URZ ;  /* 0x0000640020207890 */ /* 0x000fe4000fffe0ff */
[----:B------:R-:W-:Y:S01]  /*18c0*/  UIADD3.X UR21, UPT, UPT, URZ, UR23, URZ, UP0, !UPT ;  /* 0x00000017ff157290 */ /* 0x000fe200087fe4ff */
[----:B------:R1:W1:Y:S01]  /*18d0*/  SYNCS.PHASECHK.TRANS64.TRYWAIT P0, [UR8+0x28], R2 ;  /* 0x00002802ff0075a7 */ /* 0x0002620008001108 */
[----:B------:R-:W-:Y:S01]  /*18e0*/  ULEA UR8, UR17, UR4, 0xf ;  /* 0x0000000411087291 */ /* 0x000fe2000f8e78ff */
[----:B------:R-:W-:Y:S01]  /*18f0*/  UMOV UR18, 0x0 ;  /* 0x0000000000127882 */ /* 0x000fe20000000000 */
[----:B------:R-:W-:-:S02]  /*1900*/  UMOV UR19, 0x10000000 ;  /* 0x1000000000137882 */ /* 0x000fc40000000000 */
[----:B------:R-:W-:Y:S01]  /*1910*/  UIADD3 UR8, UPT, UPT, UR8, 0x10400, URZ ;  /* 0x0001040008087890 */ /* 0x000fe2000fffe0ff */
[----:B------:R1:W-:Y:S01]  /*1920*/  UTMALDG.3D [UR32], [UR26], desc[UR18] ;  /* 0x000012201a0075b4 */ /* 0x0003e20008011000 */
[----:B------:R-:W-:Y:S01]  /*1930*/  UMOV UR12, UR36 ;  /* 0x00000024000c7c82 */ /* 0x000fe20008000000 */
[----:B------:R-:W-:Y:S01]  /*1940*/  UMOV UR9, UR33 ;  /* 0x0000002100097c82 */ /* 0x000fe20008000000 */
[----:B------:R-:W-:Y:S01]  /*1950*/  UMOV UR10, UR34 ;  /* 0x00000022000a7c82 */ /* 0x000fe20008000000 */
[----:B------:R-:W-:Y:S01]  /*1960*/  UIADD3 UR16, UPT, UPT, UR16, 0x1, URZ ;  /* 0x0000000110107890 */ /* 0x000fe2000fffe0ff */
[----:B------:R-:W-:Y:S01]  /*1970*/  UMOV UR24, UR5 ;  /* 0x0000000500187c82 */ /* 0x000fe20008000000 */
[----:B------:R-:W-:Y:S02]  /*1980*/  UMOV UR17, UR6 ;  /* 0x0000000600117c82 */ /* 0x000fe40008000000 */
[----:B------:R1:W-:Y:S01]  /*1990*/  UTMALDG.3D [UR8], [UR20], desc[UR18] ;  /* 0x00001208140075b4 */ /* 0x0003e20008011000 */
[----:B------:R-:W-:-:S09]  /*19a0*/  UISETP.NE.AND UP0, UPT, UR16, UR5, UPT ;  /* 0x000000051000728c */ /* 0x000fd2000bf05270 */
[----:B------:R-:W-:Y:S05]  /*19b0*/  BRA.U UP0, `(.L_x_25) ;  /* 0xfffffffd00607547 */ /* 0x000fea000b83ffff */
.L_x_20:
[----:B-1----:R-:W-:Y:S01]  /*19c0*/  ULEA UR8, UR6, UR4, 0x3 ;  /* 0x0000000406087291 */ /* 0x002fe2000f8e18ff */
[----:B------:R-:W-:Y:S01]  /*19d0*/  SHF.L.U32 R2, R15, 0x1f, RZ ;  /* 0x0000001f0f027819 */ /* 0x000fe200000006ff */
[----:B------:R-:W-:Y:S01]  /*19e0*/  @!P1 SYNCS.ARRIVE.TRANS64.A1T0 RZ, [UR4+0x98], RZ ;  /* 0x000098ffffff99a7 */ /* 0x000fe20008100004 */
[----:B------:R-:W-:-:S06]  /*19f0*/  UISETP.GT.AND UP0, UPT, UR15, UR14, UPT ;  /* 0x0000000e0f00728c */ /* 0x000fcc000bf04270 */
[----:B--2---:R1:W2:Y:S03]  /*1a00*/  SYNCS.PHASECHK.TRANS64.TRYWAIT P0, [UR8+0x28], R2 ;  /* 0x00002802ff0075a7 */ /* 0x0042a60008001108 */
[----:B------:R-:W-:Y:S05]  /*1a10*/  BRA.U !UP0, `(.L_x_26) ;  /* 0x0000000108ac7547 */ /* 0x000fea000b800000 */
[----:B------:R-:W-:Y:S01]  /*1a20*/  UIADD3 UR21, UPT, UPT, UR7, UR24, URZ ;  /* 0x0000001807157290 */ /* 0x000fe2000fffe0ff */
[----:B------:R-:W-:-:S11]  /*1a30*/  UMOV UR25, UR6 ;  /* 0x0000000600197c82 */ /* 0x000fd60008000000 */
.L_x_31:
[----:B-1----:R-:W-:Y:S01]  /*1a40*/  ULEA UR17, UR25, UR4, 0x3 ;  /* 0x0000000419117291 */ /* 0x002fe2000f8e18ff */
[----:B--2---:R-:W-:Y:S01]  /*1a50*/  @!P5 MOV R3, 0xa000 ;  /* 0x0000a0000003d802 */ /* 0x004fe20000000f00 */
[----:B--2---:R-:W-:Y:S10]  /*1a60*/  @P0 BRA `(.L_x_27) ;  /* 0x00000000000c0947 */ /* 0x004ff40003800000 */
[----:B------:R-:W-:-:S04]  /*1a70*/  SHF.L.U32 R5, R15, 0x1f, RZ ;  /* 0x0000001f0f057819 */ /* 0x000fc800000006ff */
[----:B------:R-:W2:Y:S02]  /*1a80*/  SYNCS.PHASECHK.TRANS64.TRYWAIT P0, [UR17+0x28], R5 ;  /* 0x00002805ff0075a7 */ /* 0x000ea40008001111 */
[----:B--2---:R-:W-:Y:S05]  /*1a90*/  @!P0 BRA `(.L_x_28) ;  /* 0x0000007400cc8947 */ /* 0x004fea0003800000 */
.L_x_27:
[----:B------:R2:W-:Y:S01]  /*1aa0*/  @!P5 SYNCS.ARRIVE.TRANS64 RZ, [UR17], R3 ;  /* 0x00000003ffffd9a7 */ /* 0x0005e20008000011 */
[----:B------:R-:W-:Y:S04]  /*1ab0*/  BSSY.RECONVERGENT B0, `(.L_x_29) ;  /* 0x0000003000007945 */ /* 0x000fe80003800200 */
[----:B------:R-:W-:Y:S05]  /*1ac0*/  @P4 BRA `(.L_x_30) ;  /* 0x0000000000044947 */ /* 0x000fea0003800000 */
[----:B------:R-:W-:Y:S05]  /*1ad0*/  BPT.TRAP 0x1 ;  /* 0x000000040000795c */ /* 0x000fea0000300000 */
.L_x_30:
[----:B------:R-:W-:Y:S05]  /*1ae0*/  BSYNC.RECONVERGENT B0 ;  /* 0x0000000000007941 */ /* 0x000fea0003800200 */
.L_x_29:
        /* <DEDUP_REMOVED lines=10> */
[----:B------:R-:W-:Y:S01]  /*1b90*/  UIADD3 UR16, UPT, UPT, UR16, 0x6400, URZ ;  /* 0x0000640010107890 */ /* 0x000fe2000fffe0ff */
[----:B-1----:R-:W-:Y:S01]  /*1ba0*/  SHF.L.U32 R2, R15, 0x1f, RZ ;  /* 0x0000001f0f027819 */ /* 0x002fe200000006ff */
[----:B------:R-:W-:Y:S02]  /*1bb0*/  UIADD3.X UR31, UPT, UPT, URZ, UR23, URZ, UP1, !UPT ;  /* 0x00000017ff1f7290 */ /* 0x000fe40008ffe4ff */
[----:B------:R-:W-:Y:S01]  /*1bc0*/  UIADD3.X UR29, UPT, UPT, URZ, UR23, URZ, UP0, !UPT ;  /* 0x00000017ff1d7290 */ /* 0x000fe200087fe4ff */
[----:B------:R1:W1:Y:S01]  /*1bd0*/  SYNCS.PHASECHK.TRANS64.TRYWAIT P0, [UR8+0x28], R2 ;  /* 0x00002802ff0075a7 */ /* 0x0002620008001108 */
[----:B------:R-:W-:Y:S01]  /*1be0*/  ULEA UR8, UR25, UR4, 0xf ;  /* 0x0000000419087291 */ /* 0x000fe2000f8e78ff */
[----:B------:R-:W-:Y:S01]  /*1bf0*/  UMOV UR26, 0x0 ;  /* 0x00000000001a7882 */ /* 0x000fe20000000000 */
[----:B------:R-:W-:-:S02]  /*1c00*/  UMOV UR27, 0x10000000 ;  /* 0x10000000001b7882 */ /* 0x000fc40000000000 */
[----:B------:R-:W-:Y:S01]  /*1c10*/  UIADD3 UR8, UPT, UPT, UR8, 0x10400, URZ ;  /* 0x0001040008087890 */ /* 0x000fe2000fffe0ff */
[----:B------:R-:W-:Y:S01]  /*1c20*/  UMOV UR19, UR35 ;  /* 0x0000002300137c82 */ /* 0x000fe20008000000 */
[----:B------:R-:W-:Y:S01]  /*1c30*/  UMOV UR20, UR36 ;  /* 0x0000002400147c82 */ /* 0x000fe20008000000 */
[----:B------:R-:W-:Y:S01]  /*1c40*/  UMOV UR12, UR36 ;  /* 0x00000024000c7c82 */ /* 0x000fe20008000000 */
[----:B------:R-:W-:Y:S01]  /*1c50*/  UMOV UR9, UR17 ;  /* 0x0000001100097c82 */ /* 0x000fe20008000000 */
[----:B------:R-:W-:Y:S01]  /*1c60*/  UMOV UR10, UR18 ;  /* 0x00000012000a7c82 */ /* 0x000fe20008000000 */
[----:B------:R1:W-:Y:S01]  /*1c70*/  UTMALDG.3D [UR16], [UR30], desc[UR26] ;  /* 0x00001a101e0075b4 */ /* 0x0003e20008011000 */
[----:B------:R-:W-:Y:S01]  /*1c80*/  UIADD3 UR24, UPT, UPT, UR24, 0x1, URZ ;  /* 0x0000000118187890 */ /* 0x000fe2000fffe0ff */
[----:B------:R-:W-:-:S03]  /*1c90*/  UMOV UR25, UR6 ;  /* 0x0000000600197c82 */ /* 0x000fc60008000000 */
[----:B------:R-:W-:Y:S01]  /*1ca0*/  UISETP.NE.AND UP0, UPT, UR24, UR21, UPT ;  /* 0x000000151800728c */ /* 0x000fe2000bf05270 */
[----:B------:R1:W-:Y:S08]  /*1cb0*/  UTMALDG.3D [UR8], [UR28], desc[UR26] ;  /* 0x00001a081c0075b4 */ /* 0x0003f00008011000 */
[----:B------:R-:W-:Y:S05]  /*1cc0*/  BRA.U UP0, `(.L_x_31) ;  /* 0xfffffffd005c7547 */ /* 0x000fea000b83ffff */
.L_x_26:
[C---:B-1----:R-:W-:Y:S01]  /*1cd0*/  LEA R2, R14.reuse, UR4, 0x3 ;  /* 0x000000040e027c11 */ /* 0x042fe2000f8e18ff */
[----:B------:R-:W-:Y:S01]  /*1ce0*/  NOP ;  /* 0x0000000000007918 */ /* 0x000fe20000000000 */
[----:B--2---:R-:W-:Y:S02]  /*1cf0*/  SHF.L.U32 R3, R13, 0x1f, RZ ;  /* 0x0000001f0d037819 */ /* 0x004fe400000006ff */
[----:B------:R-:W-:Y:S02]  /*1d00*/  LEA R4, R14, UR4, 0x4 ;  /* 0x000000040e047c11 */ /* 0x000fe4000f8e20ff */
[----:B------:R-:W1:Y:S02]  /*1d10*/  SYNCS.PHASECHK.TRANS64.TRYWAIT P0, [R2+URZ+0xa0], R3 ;  /* 0x0000a003020075a7 */ /* 0x000e6400080011ff */
[----:B-1----:R-:W-:Y:S05]  /*1d20*/  @!P0 BRA `(.L_x_32) ;  /* 0x0000007400408947 */ /* 0x002fea0003800000 */
.L_x_129:
[----:B------:R-:W2:Y:S01]  /*1d30*/  LDS.128 R4, [R4+0x130] ;  /* 0x0001300004047984 */ /* 0x000ea20000000c00 */
[----:B---3--:R-:W-:Y:S01]  /*1d40*/  ISETP.GE.AND P0, PT, R40, 0x1, PT ;  /* 0x000000012800780c */ /* 0x008fe20003f06270 */
[----:B-1----:R-:W-:Y:S01]  /*1d50*/  VIADD R2, R2, 0xb0 ;  /* 0x000000b002027836 */ /* 0x002fe20000000000 */
[----:B------:R-:W-:Y:S01]  /*1d60*/  @!PT LDS RZ, [RZ] ;  /* 0x00000000fffff984 */ /* 0x000fe20000000800 */
[----:B------:R-:W-:Y:S01]  /*1d70*/  @!PT LDS RZ, [RZ] ;  /* 0x00000000fffff984 */ /* 0x000fe20000000800 */
[----:B------:R-:W-:Y:S01]  /*1d80*/  @!PT LDS RZ, [RZ] ;  /* 0x00000000fffff984 */ /* 0x000fe20000000800 */
[----:B------:R-:W-:Y:S01]  /*1d90*/  @!PT LDS RZ, [RZ] ;  /* 0x00000000fffff984 */ /* 0x000fe20000000800 */
[----:B------:R1:W-:Y:S06]  /*1da0*/  MEMBAR.ALL.CTA ;  /* 0x0000000000007992 */ /* 0x0003ec0000008000 */
[----:B-1----:R-:W1:Y:S01]  /*1db0*/  FENCE.VIEW.ASYNC.S ;  /* 0x00000000000073c6 */ /* 0x002e620000000000 */
[----:B------:R-:W-:-:S04]  /*1dc0*/  PRMT R2, RZ, 0x654, R2 ;  /* 0x00000654ff027816 */ /* 0x000fc80000000002 */
[----:B-1----:R1:W-:Y:S01]  /*1dd0*/  SYNCS.ARRIVE.TRANS64.RED.A1T0 RZ, [R2+URZ], RZ ;  /* 0x000000ff02ff79a7 */ /* 0x0023e200081004ff */
[----:B--2---:R-:W-:-:S13]  /*1de0*/  LOP3.LUT P2, RZ, R6, 0x1, RZ, 0xc0, !PT ;  /* 0x0000000106ff7812 */ /* 0x004fda000784c0ff */
[----:B------:R-:W-:Y:S01]  /*1df0*/  @P2 SHF.R.U32.HI R3, RZ, 0x10, R5 ;  /* 0x00000010ff032819 */ /* 0x000fe20000011605 */
[----:B------:R-:W-:Y:S01]  /*1e00*/  VOTEU.ANY UP0, P2 ;  /* 0x0000000000ff7886 */ /* 0x000fe20001000100 */
[----:B------:R-:W-:Y:S02]  /*1e10*/  @P2 MOV R11, R4 ;  /* 0x00000004000b2202 */ /* 0x000fe40000000f00 */
[----:B------:R-:W-:Y:S02]  /*1e20*/  @P2 R2UR.BROADCAST UR8, R3 ;  /* 0x00000000030822ca */ /* 0x000fe400008e0000 */
[----:B------:R-:W-:-:S11]  /*1e30*/  @P2 LOP3.LUT R8, R5, 0xffff, RZ, 0xc0, !PT ;  /* 0x0000ffff05082812 */ /* 0x000fd600078ec0ff */
[----:B------:R-:W-:Y:S01]  /*1e40*/  @UP0 UMOV UR36, UR8 ;  /* 0x0000000800240c82 */ /* 0x000fe20008000000 */
[----:B-1----:R-:W-:Y:S05]  /*1e50*/  @!P0 BRA `(.L_x_33) ;  /* 0x0000000000b88947 */ /* 0x002fea0003800000 */
[----:B------:R-:W4:Y:S01]  /*1e60*/  LDC.64 R4, c[0x0][0xb18] ;  /* 0x0002c600ff047b82 */ /* 0x000f220000000a00 */
[----:B------:R-:W-:-:S07]  /*1e70*/  ISETP.NE.AND P3, PT, R40, 0x1, PT ;  /* 0x000000012800780c */ /* 0x000fce0003f65270 */
[----:B------:R-:W1:Y:S08]  /*1e80*/  LDC.64 R6, c[0x0][0xb10] ;  /* 0x0002c400ff067b82 */ /* 0x000e700000000a00 */
[----:B------:R-:W2:Y:S08]  /*1e90*/  LDC R16, c[0x0][0xb20] ;  /* 0x0002c800ff107b82 */ /* 0x000eb00000000800 */
[----:B------:R-:W3:Y:S01]  /*1ea0*/  LDC R18, c[0x0][0xb0c] ;  /* 0x0002c300ff127b82 */ /* 0x000ee20000000800 */
[----:B----4-:R-:W-:Y:S01]  /*1eb0*/  IMAD.HI.U32 R17, R0, R5, RZ ;  /* 0x0000000500117227 */ /* 0x010fe200078e00ff */
[----:B------:R-:W-:-:S03]  /*1ec0*/  ISETP.NE.AND P0, PT, R4, 0x1, PT ;  /* 0x000000010400780c */ /* 0x000fc60003f05270 */
[----:B------:R-:W-:-:S03]  /*1ed0*/  IMAD.HI.U32 R5, R8, R5, RZ ;  /* 0x0000000508057227 */ /* 0x000fc600078e00ff */
[----:B------:R-:W4:Y:S01]  /*1ee0*/  LDC.64 R2, c[0x0][0xb28] ;  /* 0x0002ca00ff027b82 */ /* 0x000f220000000a00 */
[----:B-1----:R-:W-:-:S04]  /*1ef0*/  IMAD.HI.U32 R20, R9, R6, RZ ;  /* 0x0000000609147227 */ /* 0x002fc800078e00ff */
[----:B------:R-:W-:Y:S01]  /*1f00*/  IMAD.HI.U32 R22, R11, R6, RZ ;  /* 0x000000060b167227 */ /* 0x000fe200078e00ff */
[----:B------:R-:W-:Y:S02]  /*1f10*/  SHF.R.U32.HI R20, RZ, R7, R20 ;  /* 0x00000007ff147219 */ /* 0x000fe40000011614 */
[-C--:B--2---:R-:W-:Y:S02]  /*1f20*/  SHF.R.U32.HI R17, RZ, R16.reuse, R17 ;  /* 0x00000010ff117219 */ /* 0x084fe40000011611 */
[----:B------:R-:W-:Y:S02]  /*1f30*/  SHF.R.U32.HI R5, RZ, R16, R5 ;  /* 0x00000010ff057219 */ /* 0x000fe40000011605 */
[----:B------:R-:W-:Y:S02]  /*1f40*/  SEL R17, R0, R17, !P0 ;  /* 0x0000001100117207 */ /* 0x000fe40004000000 */
[----:B------:R-:W-:Y:S02]  /*1f50*/  SHF.R.U32.HI R22, RZ, R7, R22 ;  /* 0x00000007ff167219 */ /* 0x000fe40000011616 */
[----:B---3--:R-:W-:-:S02]  /*1f60*/  ISETP.NE.AND P1, PT, R18, 0x1, PT ;  /* 0x000000011200780c */ /* 0x008fc40003f25270 */
[----:B------:R-:W-:Y:S02]  /*1f70*/  SEL R5, R8, R5, !P0 ;  /* 0x0000000508057207 */ /* 0x000fe40004000000 */
[----:B------:R-:W-:Y:S02]  /*1f80*/  SEL R19, R9, R20, !P1 ;  /* 0x0000001409137207 */ /* 0x000fe40004800000 */
[----:B------:R-:W-:Y:S01]  /*1f90*/  SEL R7, R11, R22, !P1 ;  /* 0x000000160b077207 */ /* 0x000fe20004800000 */
[----:B----4-:R-:W-:-:S04]  /*1fa0*/  IMAD.HI.U32 R20, R17, R2, RZ ;  /* 0x0000000211147227 */ /* 0x010fc800078e00ff */
[----:B------:R-:W-:Y:S01]  /*1fb0*/  IMAD.HI.U32 R6, R19, R2, RZ ;  /* 0x0000000213067227 */ /* 0x000fe200078e00ff */
[----:B------:R-:W-:-:S04]  /*1fc0*/  @P3 SHF.R.U32.HI R17, RZ, R3, R20 ;  /* 0x00000003ff113219 */ /* 0x000fc80000011614 */
[----:B------:R-:W-:Y:S01]  /*1fd0*/  @P3 SHF.R.U32.HI R19, RZ, R3, R6 ;  /* 0x00000003ff133219 */ /* 0x000fe20000011606 */
[----:B------:R-:W-:-:S04]  /*1fe0*/  IMAD R17, R40, R17, RZ ;  /* 0x0000001128117224 */ /* 0x000fc800078e02ff */
[----:B------:R-:W-:Y:S01]  /*1ff0*/  IMAD R6, R40, R19, RZ ;  /* 0x0000001328067224 */ /* 0x000fe200078e02ff */
[C---:B------:R-:W-:Y:S02]  /*2000*/  ISETP.GE.AND P0, PT, R5.reuse, R17, PT ;  /* 0x000000110500720c */ /* 0x040fe40003f06270 */
[----:B------:R-:W-:Y:S02]  /*2010*/  IADD3 R17, PT, PT, -R5, RZ, RZ ;  /* 0x000000ff05117210 */ /* 0x000fe40007ffe1ff */
[----:B------:R-:W-:Y:S01]  /*2020*/  ISETP.GE.OR P0, PT, R7, R6, P0 ;  /* 0x000000060700720c */ /* 0x000fe20000706670 */
[----:B------:R-:W-:-:S04]  /*2030*/  IMAD.HI.U32 R6, R5, R2, RZ ;  /* 0x0000000205067227 */ /* 0x000fc800078e00ff */
[----:B------:R-:W-:Y:S01]  /*2040*/  IMAD R8, R4, R17, R8 ;  /* 0x0000001104087224 */ /* 0x000fe200078e0208 */
[----:B------:R-:W-:-:S04]  /*2050*/  SHF.R.U32.HI R6, RZ, R3, R6 ;  /* 0x00000003ff067219 */ /* 0x000fc80000011606 */
[----:B------:R-:W-:-:S03]  /*2060*/  SEL R6, R5, R6, !P3 ;  /* 0x0000000605067207 */ /* 0x000fc60005800000 */
[----:B------:R-:W-:-:S04]  /*2070*/  @!P0 IMAD.HI.U32 R16, R7, R2, RZ ;  /* 0x0000000207108227 */ /* 0x000fc800078e00ff */
[----:B------:R-:W-:Y:S01]  /*2080*/  IMAD.MOV R2, RZ, RZ, -R6 ;  /* 0x000000ffff027224 */ /* 0x000fe200078e0a06 */
[----:B------:R-:W-:-:S03]  /*2090*/  @!P0 SHF.R.U32.HI R16, RZ, R3, R16 ;  /* 0x00000003ff108219 */ /* 0x000fc60000011610 */
[----:B------:R-:W-:Y:S01]  /*20a0*/  IMAD R2, R40, R2, R5 ;  /* 0x0000000228027224 */ /* 0x000fe200078e0205 */
        /* <DEDUP_REMOVED lines=9> */
.L_x_33:
[----:B------:R-:W1:Y:S02]  /*2140*/  LDCU UR8, c[0x0][0xb30] ;  /* 0x00016600ff0877ac */ /* 0x000e640008000800 */
[----:B-1----:R-:W-:-:S09]  /*2150*/  UISETP.NE.AND UP0, UPT, UR8, 0x1, UPT ;  /* 0x000000010800788c */ /* 0x002fd2000bf05270 */
[----:B------:R-:W-:Y:S05]  /*2160*/  BRA.U UP0, `(.L_x_34) ;  /* 0x0000000100407547 */ /* 0x000fea000b800000 */
[----:B------:R-:W1:Y:S08]  /*2170*/  LDC.64 R4, c[0x0][0xb10] ;  /* 0x0002c400ff047b82 */ /* 0x000e700000000a00 */
[----:B------:R-:W2:Y:S08]  /*2180*/  LDC.64 R2, c[0x0][0xb18] ;  /* 0x0002c600ff027b82 */ /* 0x000eb00000000a00 */
[----:B------:R-:W3:Y:S08]  /*2190*/  LDC R6, c[0x0][0xb20] ;  /* 0x0002c800ff067b82 */ /* 0x000ef00000000800 */
[----:B------:R-:W4:Y:S01]  /*21a0*/  LDC R16, c[0x0][0xb0c] ;  /* 0x0002c300ff107b82 */ /* 0x000f220000000800 */
[----:B-1----:R-:W-:-:S05]  /*21b0*/  IMAD.HI.U32 R4, R11, R4, RZ ;  /* 0x000000040b047227 */ /* 0x002fca00078e00ff */
[----:B------:R-:W-:Y:S01]  /*21c0*/  SHF.R.U32.HI R4, RZ, R5, R4 ;  /* 0x00000005ff047219 */ /* 0x000fe20000011604 */
[----:B--2---:R-:W-:Y:S01]  /*21d0*/  IMAD.HI.U32 R3, R8, R3, RZ ;  /* 0x0000000308037227 */ /* 0x004fe200078e00ff */
[----:B------:R-:W-:-:S04]  /*21e0*/  ISETP.NE.AND P0, PT, R2, 0x1, PT ;  /* 0x000000010200780c */ /* 0x000fc80003f05270 */
[----:B---3--:R-:W-:-:S04]  /*21f0*/  SHF.R.U32.HI R3, RZ, R6, R3 ;  /* 0x00000006ff037219 */ /* 0x008fc80000011603 */
[----:B------:R-:W-:Y:S02]  /*2200*/  SEL R3, R8, R3, !P0 ;  /* 0x0000000308037207 */ /* 0x000fe40004000000 */
[----:B----4-:R-:W-:-:S04]  /*2210*/  ISETP.NE.AND P1, PT, R16, 0x1, PT ;  /* 0x000000011000780c */ /* 0x010fc80003f25270 */
[----:B------:R-:W-:-:S05]  /*2220*/  SEL R4, R11, R4, !P1 ;  /* 0x000000040b047207 */ /* 0x000fca0004800000 */
[----:B------:R-:W-:Y:S02]  /*2230*/  IMAD.IADD R5, R3, 0x1, -R4 ;  /* 0x0000000103057824 */ /* 0x000fe400078e0a04 */
[----:B------:R-:W-:Y:S02]  /*2240*/  IMAD.IADD R3, R4, 0x1, -R3 ;  /* 0x0000000104037824 */ /* 0x000fe400078e0a03 */
[----:B------:R-:W-:Y:S02]  /*2250*/  IMAD R11, R5, R16, R11 ;  /* 0x00000010050b7224 */ /* 0x000fe400078e020b */
[----:B------:R-:W-:-:S07]  /*2260*/  IMAD R8, R3, R2, R8 ;  /* 0x0000000203087224 */ /* 0x000fce00078e0208 */
.L_x_34:
[----:B------:R-:W-:Y:S01]  /*2270*/  VIADD R14, R14, 0x1 ;  /* 0x000000010e0e7836 */ /* 0x000fe20000000000 */
[----:B------:R-:W-:Y:S01]  /*2280*/  PLOP3.LUT P1, PT, PT, PT, PT, 0x80, 0x8 ;  /* 0x000000000008781c */ /* 0x000fe20003f2f070 */
[----:B------:R-:W-:Y:S02]  /*2290*/  IMAD.IADD R21, R11, 0x1, R90 ;  /* 0x000000010b157824 */ /* 0x000fe400078e025a */
[----:B------:R-:W-:Y:S01]  /*22a0*/  IMAD.IADD R20, R8, 0x1, R83 ;  /* 0x0000000108147824 */ /* 0x000fe200078e0253 */
[----:B------:R-:W-:-:S04]  /*22b0*/  ISETP.NE.AND P0, PT, R14, 0x2, PT ;  /* 0x000000020e00780c */ /* 0x000fc80003f05270 */
[----:B------:R-:W-:Y:S02]  /*22c0*/  SEL R2, RZ, 0x1, P0 ;  /* 0x00000001ff027807 */ /* 0x000fe40000000000 */
[----:B------:R-:W-:Y:S02]  /*22d0*/  SEL R14, R14, RZ, P0 ;  /* 0x000000ff0e0e7207 */ /* 0x000fe40000000000 */
[----:B------:R-:W-:Y:S01]  /*22e0*/  LOP3.LUT R13, R13, R2, RZ, 0x3c, !PT ;  /* 0x000000020d0d7212 */ /* 0x000fe200078e3cff */
[----:B------:R-:W-:Y:S06]  /*22f0*/  @P2 BRA `(.L_x_35) ;  /* 0xfffffff000982947 */ /* 0x000fec000383ffff */
[----:B------:R-:W-:Y:S01]  /*2300*/  UIADD3 UR4, UPT, UPT, UR4, 0x28, URZ ;  /* 0x0000002804047890 */ /* 0x000fe2000fffe0ff */
[----:B------:R-:W-:-:S03]  /*2310*/  SHF.L.U32 R3, R15, 0x1f, RZ ;  /* 0x0000001f0f037819 */ /* 0x000fc600000006ff */
[----:B------:R-:W-:-:S09]  /*2320*/  ULEA UR5, UR6, UR4, 0x3 ;  /* 0x0000000406057291 */ /* 0x000fd2000f8e18ff */
[----:B------:R-:W1:Y:S02]  /*2330*/  SYNCS.PHASECHK.TRANS64.TRYWAIT P0, [UR5], R3 ;  /* 0x00000003ff0075a7 */ /* 0x000e640008001105 */
[----:B-1----:R-:W-:Y:S05]  /*2340*/  @!P0 BRA `(.L_x_36) ;  /* 0x0000006c00cc8947 */ /* 0x002fea0003800000 */
.L_x_131:
[----:B------:R-:W-:-:S04]  /*2350*/  UIADD3 UR6, UPT, UPT, UR6, 0x1, URZ ;  /* 0x0000000106067890 */ /* 0x000fc8000fffe0ff */
[----:B------:R-:W-:-:S04]  /*2360*/  UISETP.NE.AND UP0, UPT, UR6, 0x5, UPT ;  /* 0x000000050600788c */ /* 0x000fc8000bf05270 */
[----:B------:R-:W-:Y:S02]  /*2370*/  USEL UR7, URZ, 0x1, UP0 ;  /* 0x00000001ff077887 */ /* 0x000fe40008000000 */
[----:B------:R-:W-:-:S04]  /*2380*/  USEL UR6, UR6, URZ, UP0 ;  /* 0x000000ff06067287 */ /* 0x000fc80008000000 */
[----:B------:R-:W-:Y:S01]  /*2390*/  ULEA UR5, UR6, UR4, 0x3 ;  /* 0x0000000406057291 */ /* 0x000fe2000f8e18ff */
[----:B------:R-:W-:-:S04]  /*23a0*/  LOP3.LUT R2, R15, UR7, RZ, 0x3c, !PT ;  /* 0x000000070f027c12 */ /* 0x000fc8000f8e3cff */
[----:B-1----:R-:W-:-:S04]  /*23b0*/  SHF.L.U32 R3, R2, 0x1f, RZ ;  /* 0x0000001f02037819 */ /* 0x002fc800000006ff */
[----:B------:R-:W1:Y:S02]  /*23c0*/  SYNCS.PHASECHK.TRANS64.TRYWAIT P0, [UR5], R3 ;  /* 0x00000003ff0075a7 */ /* 0x000e640008001105 */
[----:B-1----:R-:W-:Y:S05]  /*23d0*/  @!P0 BRA `(.L_x_37) ;  /* 0x0000006c00c08947 */ /* 0x002fea0003800000 */
.L_x_133:
        /* <DEDUP_REMOVED lines=9> */
.L_x_135:
        /* <DEDUP_REMOVED lines=9> */
.L_x_137:
[----:B------:R-:W-:-:S04]  /*2500*/  UIADD3 UR6, UPT, UPT, UR6, 0x1, URZ ;  /* 0x0000000106067890 */ /* 0x000fc8000fffe0ff */
[----:B------:R-:W-:-:S04]  /*2510*/  UISETP.NE.AND UP0, UPT, UR6, 0x5, UPT ;  /* 0x000000050600788c */ /* 0x000fc8000bf05270 */
[----:B------:R-:W-:Y:S02]  /*2520*/  USEL UR5, URZ, 0x1, UP0 ;  /* 0x00000001ff057887 */ /* 0x000fe40008000000 */
[----:B------:R-:W-:-:S04]  /*2530*/  USEL UR6, UR6, URZ, UP0 ;  /* 0x000000ff06067287 */ /* 0x000fc80008000000 */
[----:B------:R-:W-:Y:S01]  /*2540*/  ULEA UR6, UR6, UR4, 0x3 ;  /* 0x0000000406067291 */ /* 0x000fe2000f8e18ff */
[----:B-1----:R-:W-:-:S04]  /*2550*/  LOP3.LUT R3, R2, UR5, RZ, 0x3c, !PT ;  /* 0x0000000502037c12 */ /* 0x002fc8000f8e3cff */
[----:B------:R-:W-:Y:S01]  /*2560*/  SHF.L.U32 R3, R3, 0x1f, RZ ;  /* 0x0000001f03037819 */ /* 0x000fe200000006ff */
[----:B----4-:R-:W-:-:S07]  /*2570*/  IMAD.U32 R0, RZ, RZ, UR6 ;  /* 0x00000006ff007e24 */ /* 0x010fce000f8e00ff */
.L_x_40:
[----:B-1----:R1:W2:Y:S02]  /*2580*/  SYNCS.PHASECHK.TRANS64.TRYWAIT P0, [R0+URZ], R3 ;  /* 0x00000003000075a7 */ /* 0x0022a400080011ff */
[----:B--2---:R-:W-:Y:S05]  /*2590*/  @!P0 NANOSLEEP.SYNCS 0x989680 ;  /* 0x009896800000895d */ /* 0x004fea0003900000 */
[----:B------:R-:W2:Y:S02]  /*25a0*/  @!P0 SYNCS.PHASECHK.TRANS64 P0, [R0+URZ], R3 ;  /* 0x00000003000085a7 */ /* 0x000ea400080010ff */
[----:B--2---:R-:W-:Y:S05]  /*25b0*/  @P0 EXIT ;  /* 0x000000000000094d */ /* 0x004fea0003800000 */
[----:B------:R-:W-:Y:S05]  /*25c0*/  BRA `(.L_x_40) ;  /* 0xfffffffc00ec7947 */ /* 0x000fea000383ffff */
.L_x_17:
[----:B------:R-:W-:-:S04]  /*25d0*/  UISETP.NE.AND UP1, UPT, UR37, URZ, UPT ;  /* 0x000000ff2500728c */ /* 0x000fc8000bf25270 */
[----:B------:R-:W-:-:S09]  /*25e0*/  UISETP.NE.OR UP1, UPT, UR8, 0x1, UP1 ;  /* 0x000000010800788c */ /* 0x000fd20008f25670 */
[----:B------:R-:W-:Y:S05]  /*25f0*/  BRA.U UP1, `(.L_x_41) ;  /* 0x0000000501487547 */ /* 0x000fea000b800000 */
[----:B------:R-:W-:Y:S01]  /*2600*/  ISETP.NE.AND P2, PT, R2, RZ, PT ;  /* 0x000000ff0200720c */ /* 0x000fe20003f45270 */
[----:B------:R-:W-:Y:S01]  /*2610*/  IMAD.MOV.U32 R12, RZ, RZ, 0x1 ;  /* 0x00000001ff0c7424 */ /* 0x000fe200078e00ff */
[----:B------:R-:W-:Y:S02]  /*2620*/  CS2R R10, SRZ ;  /* 0x00000000000a7805 */ /* 0x000fe4000001ff00 */
[----:B------:R-:W-:Y:S01]  /*2630*/  CS2R R8, SRZ ;  /* 0x0000000000087805 */ /* 0x000fe2000001ff00 */
[----:B------:R-:W-:Y:S01]  /*2640*/  UMOV UR4, 0x400 ;  /* 0x0000040000047882 */ /* 0x000fe20000000000 */
[----:B------:R-:W-:Y:S01]  /*2650*/  UMOV UR6, URZ ;  /* 0x000000ff00067c82 */ /* 0x000fe20008000000 */
[----:B------:R-:W-:-:S12]  /*2660*/  ULEA UR37, UR37, UR4, 0x18 ;  /* 0x0000000425257291 */ /* 0x000fd8000f8ec0ff */
.L_x_45:
[----:B------:R-:W-:Y:S02]  /*2670*/  LEA R0, R8, UR37, 0x3 ;  /* 0x0000002508007c11 */ /* 0x000fe4000f8e18ff */
[----:B------:R-:W-:-:S03]  /*2680*/  SHF.L.U32 R5, R9, 0x1f, RZ ;  /* 0x0000001f09057819 */ /* 0x000fc600000006ff */
[----:B------:R-:W-:Y:S01]  /*2690*/  VIADD R4, R0, 0x110 ;  /* 0x0000011000047836 */ /* 0x000fe20000000000 */
[----:B------:R-:W1:Y:S02]  /*26a0*/  SYNCS.PHASECHK.TRANS64.TRYWAIT P0, [R0+URZ+0x100], R5 ;  /* 0x00010005000075a7 */ /* 0x000e6400080011ff */
[----:B-1----:R-:W-:Y:S05]  /*26b0*/  @!P0 BRA `(.L_x_42) ;  /* 0x0000006c00508947 */ /* 0x002fea0003800000 */
.L_x_138:
[----:B------:R-:W-:Y:S01]  /*26c0*/  ULEA UR5, UR6, UR37, 0x3 ;  /* 0x0000002506057291 */ /* 0x000fe2000f8e18ff */
[----:B------:R-:W-:Y:S02]  /*26d0*/  PRMT R4, RZ, 0x654, R4 ;  /* 0x00000654ff047816 */ /* 0x000fe40000000004 */
[----:B-1----:R-:W-:Y:S01]  /*26e0*/  SHF.L.U32 R5, R12, 0x1f, RZ ;  /* 0x0000001f0c057819 */ /* 0x002fe200000006ff */
[----:B------:R-:W-:Y:S01]  /*26f0*/  UIADD3 UR4, UPT, UPT, UR5, 0xa0, URZ ;  /* 0x000000a005047890 */ /* 0x000fe2000fffe0ff */
[----:B------:R1:W-:Y:S05]  /*2700*/  SYNCS.ARRIVE.TRANS64.RED.A1T0 RZ, [R4+URZ], RZ ;  /* 0x000000ff04ff79a7 */ /* 0x0003ea00081004ff */
[----:B------:R-:W-:Y:S01]  /*2710*/  IMAD.U32 R7, RZ, RZ, UR4 ;  /* 0x00000004ff077e24 */ /* 0x000fe2000f8e00ff */
[----:B------:R-:W2:Y:S04]  /*2720*/  SYNCS.PHASECHK.TRANS64.TRYWAIT P0, [UR5+0xb0], R5 ;  /* 0x0000b005ff0075a7 */ /* 0x000ea80008001105 */
[----:B------:R-:W-:Y:S01]  /*2730*/  PRMT R6, R2, 0x654, R7 ;  /* 0x0000065402067816 */ /* 0x000fe20000000007 */
[----:B-1----:R-:W-:Y:S01]  /*2740*/  @!P2 IMAD.MOV.U32 R4, RZ, RZ, 0x10 ;  /* 0x00000010ff04a424 */ /* 0x002fe200078e00ff */
[----:B--2---:R-:W-:Y:S06]  /*2750*/  @!P0 BRA `(.L_x_43) ;  /* 0x0000006c003c8947 */ /* 0x004fec0003800000 */
.L_x_140:
[----:B------:R-:W-:Y:S01]  /*2760*/  ULEA UR4, UR6, UR37, 0x4 ;  /* 0x0000002506047291 */ /* 0x000fe2000f8e20ff */
[----:B------:R-:W-:Y:S01]  /*2770*/  SEL R3, R6, R3, !P2 ;  /* 0x0000000306037207 */ /* 0x000fe20005000000 */
[----:B------:R-:W-:Y:S01]  /*2780*/  UIADD3 UR5, UPT, UPT, UR5, 0xa0, URZ ;  /* 0x000000a005057890 */ /* 0x000fe2000fffe0ff */
[----:B-1----:R-:W-:Y:S01]  /*2790*/  LEA R0, R11, UR37, 0x3 ;  /* 0x000000250b007c11 */ /* 0x002fe2000f8e18ff */
[----:B------:R-:W-:Y:S01]  /*27a0*/  UIADD3 UR4, UPT, UPT, UR4, 0x130, URZ ;  /* 0x0000013004047890 */ /* 0x000fe2000fffe0ff */
[----:B------:R-:W-:Y:S01]  /*27b0*/  SHF.L.U32 R5, R10, 0x1f, RZ ;  /* 0x0000001f0a057819 */ /* 0x000fe200000006ff */
[----:B------:R1:W-:Y:S01]  /*27c0*/  @!P2 SYNCS.ARRIVE.TRANS64.RED RZ, [R3+URZ], R4 ;  /* 0x0000000403ffa9a7 */ /* 0x0003e200080004ff */
[----:B------:R-:W-:Y:S01]  /*27d0*/  UIADD3 UR6, UPT, UPT, UR6, 0x1, URZ ;  /* 0x0000000106067890 */ /* 0x000fe2000fffe0ff */
[----:B------:R-:W-:-:S03]  /*27e0*/  VIADD R8, R8, 0x1 ;  /* 0x0000000108087836 */ /* 0x000fc60000000000 */
[----:B------:R-:W-:Y:S02]  /*27f0*/  UISETP.NE.AND UP0, UPT, UR6, 0x2, UPT ;  /* 0x000000020600788c */ /* 0x000fe4000bf05270 */
[----:B------:R-:W-:Y:S06]  /*2800*/  UGETNEXTWORKID.BROADCAST [UR4], [UR5] ;  /* 0x00000000040073ca */ /* 0x000fec0008000100 */
[----:B------:R-:W-:Y:S01]  /*2810*/  USEL UR4, URZ, 0x1, UP0 ;  /* 0x00000001ff047887 */ /* 0x000fe20008000000 */
[----:B------:R-:W-:Y:S01]  /*2820*/  ISETP.NE.AND P0, PT, R8, 0x2, PT ;  /* 0x000000020800780c */ /* 0x000fe20003f05270 */
[----:B------:R-:W-:Y:S01]  /*2830*/  USEL UR6, UR6, URZ, UP0 ;  /* 0x000000ff06067287 */ /* 0x000fe20008000000 */
[----:B------:R-:W2:Y:S03]  /*2840*/  SYNCS.PHASECHK.TRANS64.TRYWAIT P1, [R0+URZ+0xa0], R5 ;  /* 0x0000a005000075a7 */ /* 0x000ea600080211ff */
[----:B------:R-:W-:Y:S01]  /*2850*/  LOP3.LUT R12, R12, UR4, RZ, 0x3c, !PT ;  /* 0x000000040c0c7c12 */ /* 0x000fe2000f8e3cff */
[----:B-12---:R-:W-:Y:S07]  /*2860*/  @!P1 BRA `(.L_x_44) ;  /* 0x0000006c00109947 */ /* 0x006fee0003800000 */
.L_x_141:
[C---:B------:R-:W-:Y:S01]  /*2870*/  LEA R4, R11.reuse, UR37, 0x4 ;  /* 0x000000250b047c11 */ /* 0x040fe2000f8e20ff */
[----:B-1----:R-:W-:Y:S01]  /*2880*/  VIADD R0, R0, 0xb0 ;  /* 0x000000b000007836 */ /* 0x002fe20000000000 */
[----:B------:R-:W-:Y:S01]  /*2890*/  SEL R8, R8, RZ, P0 ;  /* 0x000000ff08087207 */ /* 0x000fe20000000000 */
[----:B------:R-:W-:-:S03]  /*28a0*/  VIADD R11, R11, 0x1 ;  /* 0x000000010b0b7836 */ /* 0x000fc60000000000 */
[----:B------:R-:W1:Y:S01]  /*28b0*/  LDS.128 R4, [R4+0x130] ;  /* 0x0001300004047984 */ /* 0x000e620000000c00 */
[----:B------:R-:W-:Y:S02]  /*28c0*/  PRMT R0, RZ, 0x654, R0 ;  /* 0x00000654ff007816 */ /* 0x000fe40000000000 */
[C---:B------:R-:W-:Y:S01]  /*28d0*/  ISETP.NE.AND P1, PT, R11.reuse, 0x2, PT ;  /* 0x000000020b00780c */ /* 0x040fe20003f25270 */
[----:B------:R-:W-:Y:S01]  /*28e0*/  @!PT LDS RZ, [RZ] ;  /* 0x00000000fffff984 */ /* 0x000fe20000000800 */
[----:B------:R-:W-:Y:S01]  /*28f0*/  @!PT LDS RZ, [RZ] ;  /* 0x00000000fffff984 */ /* 0x000fe20000000800 */
[----:B------:R-:W-:Y:S01]  /*2900*/  @!PT LDS RZ, [RZ] ;  /* 0x00000000fffff984 */ /* 0x000fe20000000800 */
[----:B------:R-:W-:Y:S01]  /*2910*/  @!PT LDS RZ, [RZ] ;  /* 0x00000000fffff984 */ /* 0x000fe20000000800 */
[----:B------:R2:W-:Y:S06]  /*2920*/  MEMBAR.ALL.CTA ;  /* 0x0000000000007992 */ /* 0x0005ec0000008000 */
[----:B--2---:R-:W2:Y:S01]  /*2930*/  FENCE.VIEW.ASYNC.S ;  /* 0x00000000000073c6 */ /* 0x004ea20000000000 */
[----:B------:R-:W-:Y:S01]  /*2940*/  SEL R11, R11, RZ, P1 ;  /* 0x000000ff0b0b7207 */ /* 0x000fe20000800000 */
[----:B--2---:R2:W-:Y:S01]  /*2950*/  SYNCS.ARRIVE.TRANS64.RED.A1T0 RZ, [R0+URZ], RZ ;  /* 0x000000ff00ff79a7 */ /* 0x0045e200081004ff */
[----:B-1----:R-:W-:-:S02]  /*2960*/  LOP3.LUT P3, RZ, R6, 0x1, RZ, 0xc0, !PT ;  /* 0x0000000106ff7812 */ /* 0x002fc4000786c0ff */
[----:B------:R-:W-:-:S04]  /*2970*/  SEL R5, RZ, 0x1, P1 ;  /* 0x00000001ff057807 */ /* 0x000fc80000800000 */
[----:B------:R-:W-:Y:S02]  /*2980*/  LOP3.LUT R10, R10, R5, RZ, 0x3c, !PT ;  /* 0x000000050a0a7212 */ /* 0x000fe400078e3cff */
[----:B--2---:R-:W-:-:S04]  /*2990*/  SEL R0, RZ, 0x1, P0 ;  /* 0x00000001ff007807 */ /* 0x004fc80000000000 */
[----:B------:R-:W-:Y:S01]  /*29a0*/  LOP3.LUT R9, R9, R0, RZ, 0x3c, !PT ;  /* 0x0000000009097212 */ /* 0x000fe200078e3cff */
[----:B------:R-:W-:Y:S06]  /*29b0*/  @P3 BRA `(.L_x_45) ;  /* 0xfffffffc002c3947 */ /* 0x000fec000383ffff */
[----:B------:R-:W-:Y:S01]  /*29c0*/  ULEA UR5, UR6, UR37, 0x3 ;  /* 0x0000002506057291 */ /* 0x000fe2000f8e18ff */
[----:B------:R-:W-:-:S08]  /*29d0*/  SHF.L.U32 R3, R12, 0x1f, RZ ;  /* 0x0000001f0c037819 */ /* 0x000fd000000006ff */
[----:B------:R-:W1:Y:S02]  /*29e0*/  SYNCS.PHASECHK.TRANS64 P0, [UR5+0xb0], R3 ;  /* 0x0000b003ff0075a7 */ /* 0x000e640008001005 */
[----:B-1----:R-:W-:Y:S05]  /*29f0*/  @P0 BRA `(.L_x_46) ;  /* 0x0000000000080947 */ /* 0x002fea0003800000 */
[----:B------:R-:W1:Y:S02]  /*2a00*/  SYNCS.PHASECHK.TRANS64.TRYWAIT P0, [UR5+0xb0], R3 ;  /* 0x0000b003ff0075a7 */ /* 0x000e640008001105 */
[----:B-1----:R-:W-:Y:S05]  /*2a10*/  @!P0 BRA `(.L_x_47) ;  /* 0x0000006800b88947 */ /* 0x002fea0003800000 */
.L_x_46:
[----:B------:R-:W-:-:S04]  /*2a20*/  UIADD3 UR4, UPT, UPT, UR6, 0x1, URZ ;  /* 0x0000000106047890 */ /* 0x000fc8000fffe0ff */
[----:B------:R-:W-:-:S04]  /*2a30*/  UISETP.NE.AND UP0, UPT, UR4, 0x2, UPT ;  /* 0x000000020400788c */ /* 0x000fc8000bf05270 */
[----:B------:R-:W-:Y:S02]  /*2a40*/  USEL UR7, URZ, 0x1, UP0 ;  /* 0x00000001ff077887 */ /* 0x000fe40008000000 */
[----:B------:R-:W-:-:S04]  /*2a50*/  USEL UR4, UR4, URZ, UP0 ;  /* 0x000000ff04047287 */ /* 0x000fc80008000000 */
[----:B------:R-:W-:Y:S01]  /*2a60*/  ULEA UR4, UR4, UR37, 0x3 ;  /* 0x0000002504047291 */ /* 0x000fe2000f8e18ff */
[----:B-1----:R-:W-:-:S04]  /*2a70*/  LOP3.LUT R3, R12, UR7, RZ, 0x3c, !PT ;  /* 0x000000070c037c12 */ /* 0x002fc8000f8e3cff */
[----:B------:R-:W-:-:S04]  /*2a80*/  SHF.L.U32 R0, R3, 0x1f, RZ ;  /* 0x0000001f03007819 */ /* 0x000fc800000006ff */
[----:B------:R-:W1:Y:S02]  /*2a90*/  SYNCS.PHASECHK.TRANS64 P0, [UR4+0xb0], R0 ;  /* 0x0000b000ff0075a7 */ /* 0x000e640008001004 */
[----:B-1----:R-:W-:Y:S05]  /*2aa0*/  @P0 EXIT ;  /* 0x000000000000094d */ /* 0x002fea0003800000 */
[----:B------:R-:W-:Y:S02]  /*2ab0*/  SHF.L.U32 R3, R3, 0x1f, RZ ;  /* 0x0000001f03037819 */ /* 0x000fe400000006ff */
[----:B------:R-:W-:-:S07]  /*2ac0*/  MOV R0, UR4 ;  /* 0x0000000400007c02 */ /* 0x000fce0008000f00 */
.L_x_48:
[----:B-1----:R1:W2:Y:S02]  /*2ad0*/  SYNCS.PHASECHK.TRANS64.TRYWAIT P0, [R0+URZ+0xb0], R3 ;  /* 0x0000b003000075a7 */ /* 0x0022a400080011ff */
[----:B--2---:R-:W-:Y:S05]  /*2ae0*/  @!P0 NANOSLEEP.SYNCS 0x989680 ;  /* 0x009896800000895d */ /* 0x004fea0003900000 */
[----:B------:R-:W2:Y:S02]  /*2af0*/  @!P0 SYNCS.PHASECHK.TRANS64 P0, [R0+URZ+0xb0], R3 ;  /* 0x0000b003000085a7 */ /* 0x000ea400080010ff */
[----:B--2---:R-:W-:Y:S05]  /*2b00*/  @P0 EXIT ;  /* 0x000000000000094d */ /* 0x004fea0003800000 */
[----:B------:R-:W-:Y:S05]  /*2b10*/  BRA `(.L_x_48) ;  /* 0xfffffffc00ec7947 */ /* 0x000fea000383ffff */
.L_x_41:
[----:B------:R-:W-:-:S09]  /*2b20*/  UISETP.NE.AND UP1, UPT, UR8, URZ, UPT ;  /* 0x000000ff0800728c */ /* 0x000fd2000bf25270 */
[----:B------:R-:W-:Y:S05]  /*2b30*/  BRA.U UP1, `(.L_x_49) ;  /* 0x0000000d01cc7547 */ /* 0x000fea000b800000 */
[----:B------:R-:W-:Y:S01]  /*2b40*/  UMOV UR4, 0x40 ;  /* 0x0000004000047882 */ /* 0x000fe20000000000 */
[----:B------:R-:W-:Y:S01]  /*2b50*/  NOP ;  /* 0x0000000000007918 */ /* 0x000fe20000000000 */
[----:B------:R-:W-:Y:S01]  /*2b60*/  ULEA UR4, UR37, UR4, 0x18 ;  /* 0x0000000425047291 */ /* 0x000fe2000f8ec0ff */
[----:B------:R-:W-:Y:S02]  /*2b70*/  UMOV UR5, 0x400 ;  /* 0x0000040000057882 */ /* 0x000fe40000000000 */
[----:B------:R-:W-:-:S06]  /*2b80*/  ULEA UR37, UR37, UR5, 0x18 ;  /* 0x0000000525257291 */ /* 0x000fcc000f8ec0ff */
[----:B------:R-:W1:Y:S02]  /*2b90*/  LDS.U8 R0, [UR4+0x1c] ;  /* 0x00001c04ff007984 */ /* 0x000e640008000000 */
[----:B-1----:R-:W-:-:S13]  /*2ba0*/  ISETP.NE.AND P0, PT, R0, RZ, PT ;  /* 0x000000ff0000720c */ /* 0x002fda0003f05270 */
[----:B------:R-:W-:Y:S05]  /*2bb0*/  @P0 BRA `(.L_x_50) ;  /* 0x0000000000580947 */ /* 0x000fea0003800000 */
[----:B------:R-:W-:-:S13]  /*2bc0*/  ELECT P0, URZ, PT ;  /* 0x0000000000ff782f */ /* 0x000fda0003800000 */
[----:B------:R-:W-:Y:S05]  /*2bd0*/  @!P0 BRA `(.L_x_51) ;  /* 0x0000000000608947 */ /* 0x000fea0003800000 */
[----:B------:R-:W-:Y:S01]  /*2be0*/  UMOV UR5, 0x10 ;  /* 0x0000001000057882 */ /* 0x000fe20000000000 */
[----:B------:R-:W-:Y:S01]  /*2bf0*/  HFMA2 R0, -RZ, RZ, 0, 5.9604644775390625e-08 ;  /* 0x00000001ff007431 */ /* 0x000fe200000001ff */
[----:B------:R-:W-:-:S03]  /*2c00*/  MOV R2, 0xffff ;  /* 0x0000ffff00027802 */ /* 0x000fc60000000f00 */
[----:B------:R-:W-:Y:S04]  /*2c10*/  DEPBAR.LE SB1, 0x36 ;  /* 0x00009d800000791a */ /* 0x000fe80000000000 */
[----:B------:R-:W1:Y:S02]  /*2c20*/  UTCATOMSWS.FIND_AND_SET.ALIGN UP0, UR5, UR5 ;  /* 0x00000005000575e3 */ /* 0x000e640008000800 */
[----:B-1----:R-:W-:Y:S01]  /*2c30*/  MOV R3, UR5 ;  /* 0x0000000500037c02 */ /* 0x002fe20008000f00 */
[----:B------:R-:W-:Y:S06]  /*2c40*/  BRA.U UP0, `(.L_x_52) ;  /* 0x0000000100187547 */ /* 0x000fec000b800000 */
.L_x_53:
[----:B------:R-:W-:Y:S05]  /*2c50*/  NANOSLEEP 0x64 ;  /* 0x000000640000795d */ /* 0x000fea0003800000 */
[----:B------:R-:W-:-:S05]  /*2c60*/  UMOV UR5, 0x10 ;  /* 0x0000001000057882 */ /* 0x000fca0000000000 */
[----:B------:R-:W-:Y:S04]  /*2c70*/  DEPBAR.LE SB1, 0x36 ;  /* 0x00009d800000791a */ /* 0x000fe80000000000 */
[----:B------:R-:W1:Y:S02]  /*2c80*/  UTCATOMSWS.FIND_AND_SET.ALIGN UP0, UR5, UR5 ;  /* 0x00000005000575e3 */ /* 0x000e640008000800 */
[----:B-1----:R-:W-:Y:S01]  /*2c90*/  MOV R3, UR5 ;  /* 0x0000000500037c02 */ /* 0x002fe20008000f00 */
[----:B------:R-:W-:Y:S05]  /*2ca0*/  BRA.U !UP0, `(.L_x_53) ;  /* 0xfffffffd08e87547 */ /* 0x000fea000b83ffff */
.L_x_52:
[-C--:B------:R-:W-:Y:S02]  /*2cb0*/  SHF.L.U32 R2, R2, R3.reuse, RZ ;  /* 0x0000000302027219 */ /* 0x080fe400000006ff */
[----:B------:R-:W-:Y:S01]  /*2cc0*/  SHF.L.U32 R0, R0, R3, RZ ;  /* 0x0000000300007219 */ /* 0x000fe200000006ff */
[----:B------:R-:W-:Y:S02]  /*2cd0*/  IMAD.SHL.U32 R3, R3, 0x20, RZ ;  /* 0x0000002003037824 */ /* 0x000fe400078e00ff */
[----:B------:R1:W-:Y:S04]  /*2ce0*/  ATOMS.OR RZ, [UR4+0x14], R2 ;  /* 0x00001402ffff798c */ /* 0x0003e8000b000004 */
[----:B------:R1:W-:Y:S04]  /*2cf0*/  ATOMS.OR RZ, [UR4+0x18], R0 ;  /* 0x00001800ffff798c */ /* 0x0003e8000b000004 */
[----:B------:R1:W-:Y:S01]  /*2d00*/  STS [UR37+0x150], R3 ;  /* 0x00015003ff007988 */ /* 0x0003e20008000825 */
[----:B------:R-:W-:Y:S05]  /*2d10*/  BRA `(.L_x_51) ;  /* 0x0000000000107947 */ /* 0x000fea0003800000 */
.L_x_50:
[----:B------:R-:W-:Y:S02]  /*2d20*/  MOV R0, 0xffffffff ;  /* 0xffffffff00007802 */ /* 0x000fe40000000f00 */
[----:B------:R-:W-:-:S03]  /*2d30*/  MOV R2, 0x2d60 ;  /* 0x00002d6000027802 */ /* 0x000fc60000000f00 */
[----:B------:R1:W-:Y:S04]  /*2d40*/  STS [UR37+0x150], R0 ;  /* 0x00015000ff007988 */ /* 0x0003e80008000825 */
[----:B-1-3-5:R-:W-:Y:S05]  /*2d50*/  CALL.REL.NOINC `($__internal_1_$__cuda_sm10x_tcgen05_guardrail_trap_phase_invalid_during_alloc) ;  /* 0x0000006c00fc7944 */ /* 0x02afea0003c00000 */
.L_x_51:
[----:B------:R-:W-:Y:S05]  /*2d60*/  WARPSYNC.ALL ;  /* 0x0000000000007948 */ /* 0x000fea0003800000 */
[----:B------:R-:W2:Y:S01]  /*2d70*/  S2UR UR5, SR_CgaCtaId ;  /* 0x00000000000579c3 */ /* 0x000ea20000008800 */
[----:B------:R-:W-:Y:S01]  /*2d80*/  UMOV UR4, 0x400 ;  /* 0x0000040000047882 */ /* 0x000fe20000000000 */
[----:B------:R-:W-:-:S06]  /*2d90*/  NOP ;  /* 0x0000000000007918 */ /* 0x000fcc0000000000 */
[----:B------:R-:W-:Y:S06]  /*2da0*/  BAR.ARV 0x6, 0xa0 ;  /* 0x0182800000007b1d */ /* 0x000fec0000002000 */
[----:B------:R-:W4:Y:S01]  /*2db0*/  LDCU UR7, c[0x0][0x38c] ;  /* 0x00007180ff0777ac */ /* 0x000f220008000800 */
[----:B------:R-:W-:Y:S01]  /*2dc0*/  IMAD.MOV.U32 R11, RZ, RZ, 0x1 ;  /* 0x00000001ff0b7424 */ /* 0x000fe200078e00ff */
[----:B------:R-:W-:Y:S01]  /*2dd0*/  CS2R R8, SRZ ;  /* 0x0000000000087805 */ /* 0x000fe2000001ff00 */
[----:B------:R-:W-:Y:S01]  /*2de0*/  IMAD.MOV.U32 R10, RZ, RZ, RZ ;  /* 0x000000ffff0a7224 */ /* 0x000fe200078e00ff */
[----:B------:R-:W3:Y:S01]  /*2df0*/  LDCU UR6, c[0x0][0x38c] ;  /* 0x00007180ff0677ac */ /* 0x000ee20008000800 */
[----:B------:R-:W-:Y:S01]  /*2e00*/  UMOV UR15, URZ ;  /* 0x000000ff000f7c82 */ /* 0x000fe20008000000 */
[----:B------:R-:W-:Y:S01]  /*2e10*/  UMOV UR14, URZ ;  /* 0x000000ff000e7c82 */ /* 0x000fe20008000000 */
[----:B--2---:R-:W-:Y:S01]  /*2e20*/  ULEA UR5, UR5, UR4, 0x18 ;  /* 0x0000000405057291 */ /* 0x004fe2000f8ec0ff */
[----:B------:R-:W-:Y:S01]  /*2e30*/  UMOV UR24, 0x0 ;  /* 0x0000000000187882 */ /* 0x000fe20000000000 */
[----:B------:R-:W-:-:S02]  /*2e40*/  UMOV UR25, 0x44004a0 ;  /* 0x044004a000197882 */ /* 0x000fc40000000000 */
[----:B------:R-:W-:Y:S02]  /*2e50*/  UIADD3 UR10, UPT, UPT, UR5, 0x6400, URZ ;  /* 0x00006400050a7890 */ /* 0x000fe4000fffe0ff */
[----:B------:R-:W-:Y:S02]  /*2e60*/  UIADD3 UR11, UPT, UPT, UR5, 0x10400, URZ ;  /* 0x00010400050b7890 */ /* 0x000fe4000fffe0ff */
[----:B----4-:R-:W-:Y:S01]  /*2e70*/  UIADD3 UR7, UPT, UPT, UR7, 0x7f, URZ ;  /* 0x0000007f07077890 */ /* 0x010fe2000fffe0ff */
[----:B-1----:R-:W1:Y:S01]  /*2e80*/  LDS R0, [UR5+0x150] ;  /* 0x00015005ff007984 */ /* 0x002e620008000800 */
[----:B------:R-:W-:Y:S02]  /*2e90*/  USHF.R.U32.HI UR10, URZ, 0x4, UR10 ;  /* 0x00000004ff0a7899 */ /* 0x000fe4000801160a */
[----:B------:R-:W-:Y:S02]  /*2ea0*/  USHF.R.S32.HI UR4, URZ, 0x1f, UR7 ;  /* 0x0000001fff047899 */ /* 0x000fe40008011407 */
[----:B------:R-:W-:-:S02]  /*2eb0*/  USHF.R.U32.HI UR11, URZ, 0x4, UR11 ;  /* 0x00000004ff0b7899 */ /* 0x000fc4000801160b */
[----:B------:R-:W-:Y:S02]  /*2ec0*/  ULEA.HI UR4, UR4, UR7, URZ, 0x7 ;  /* 0x0000000704047291 */ /* 0x000fe4000f8f38ff */
[----:B------:R-:W-:Y:S02]  /*2ed0*/  ULOP3.LUT UR10, UR10, 0x3fff, URZ, 0xc0, !UPT ;  /* 0x00003fff0a0a7892 */ /* 0x000fe4000f8ec0ff */
[----:B------:R-:W-:Y:S02]  /*2ee0*/  USHF.R.S32.HI UR4, URZ, 0x7, UR4 ;  /* 0x00000007ff047899 */ /* 0x000fe40008011404 */
[----:B------:R-:W-:Y:S02]  /*2ef0*/  ULOP3.LUT UR11, UR11, 0x3fff, URZ, 0xc0, !UPT ;  /* 0x00003fff0b0b7892 */ /* 0x000fe4000f8ec0ff */
[----:B------:R-:W-:Y:S01]  /*2f00*/  UISETP.LT.AND UP0, UPT, UR4, 0x1, UPT ;  /* 0x000000010400788c */ /* 0x000fe2000bf01270 */
[----:B------:R-:W-:Y:S01]  /*2f10*/  UMOV UR22, 0x0 ;  /* 0x0000000000167882 */ /* 0x000fe20000000000 */
[----:B------:R-:W-:-:S02]  /*2f20*/  UMOV UR23, 0x44004a0 ;  /* 0x044004a000177882 */ /* 0x000fc40000000000 */
[----:B------:R-:W-:Y:S02]  /*2f30*/  USEL UR9, UR4, 0x1, !UP0 ;  /* 0x0000000104097887 */ /* 0x000fe4000c000000 */
[----:B------:R-:W-:Y:S02]  /*2f40*/  ULOP3.LUT UR10, UR10, 0x10000, URZ, 0xfc, !UPT ;  /* 0x000100000a0a7892 */ /* 0x000fe4000f8efcff */
[----:B------:R-:W-:Y:S02]  /*2f50*/  ULOP3.LUT UR11, UR11, 0x10000, URZ, 0xfc, !UPT ;  /* 0x000100000b0b7892 */ /* 0x000fe4000f8efcff */
[----:B------:R-:W-:Y:S02]  /*2f60*/  UIADD3 UR9, UPT, UPT, -UR9, URZ, URZ ;  /* 0x000000ff09097290 */ /* 0x000fe4000fffe1ff */
[----:B---3--:R-:W-:Y:S01]  /*2f70*/  UISETP.GE.AND UP3, UPT, UR6, 0x1, UPT ;  /* 0x000000010600788c */ /* 0x008fe2000bf66270 */
[----:B------:R-:W-:Y:S01]  /*2f80*/  UMOV UR20, 0x0 ;  /* 0x0000000000147882 */ /* 0x000fe20000000000 */
[----:B------:R-:W-:Y:S01]  /*2f90*/  UMOV UR21, 0x44004a0 ;  /* 0x044004a000157882 */ /* 0x000fe20000000000 */
[----:B------:R-:W-:Y:S01]  /*2fa0*/  UMOV UR18, 0x0 ;  /* 0x0000000000127882 */ /* 0x000fe20000000000 */
[----:B------:R-:W-:Y:S01]  /*2fb0*/  UMOV UR19, 0x44004a0 ;  /* 0x044004a000137882 */ /* 0x000fe20000000000 */
[----:B-1----:R-:W-:-:S15]  /*2fc0*/  R2UR UR16, R0 ;  /* 0x00000000001072ca */ /* 0x002fde00000e0000 */
.L_x_60:
[----:B------:R-:W-:Y:S02]  /*2fd0*/  LEA R0, R10, UR5, 0x3 ;  /* 0x000000050a007c11 */ /* 0x000fe4000f8e18ff */
[----:B------:R-:W-:Y:S02]  /*2fe0*/  SHF.L.U32 R5, R9, 0x1f, RZ ;  /* 0x0000001f09057819 */ /* 0x000fe400000006ff */
[----:B------:R-:W-:Y:S01]  /*2ff0*/  PLOP3.LUT P0, PT, PT, PT, UP3, 0x80, 0x8 ;  /* 0x000000000008781c */ /* 0x000fe20003f0f038 */
[----:B------:R-:W-:Y:S01]  /*3000*/  VIADD R3, R0, 0xb0 ;  /* 0x000000b000037836 */ /* 0x000fe20000000000 */
[----:B-1----:R-:W1:Y:S02]  /*3010*/  SYNCS.PHASECHK.TRANS64.TRYWAIT P1, [R0+URZ+0xa0], R5 ;  /* 0x0000a005000075a7 */ /* 0x002e6400080211ff */
[----:B-1-3--:R-:W-:Y:S09]  /*3020*/  @!P1 BRA `(.L_x_54) ;  /* 0x00000064004c9947 */ /* 0x00aff20003800000 */
.L_x_143:
[----:B------:R-:W-:Y:S01]  /*3030*/  LEA R4, R10, UR5, 0x4 ;  /* 0x000000050a047c11 */ /* 0x000fe2000f8e20ff */
[----:B------:R-:W-:Y:S01]  /*3040*/  @UP3 ULEA UR6, UR14, UR5, 0x3 ;  /* 0x000000050e063291 */ /* 0x000fe2000f8e18ff */
[----:B------:R-:W-:Y:S01]  /*3050*/  PLOP3.LUT P2, PT, PT, PT, PT, 0x80, 0x8 ;  /* 0x000000000008781c */ /* 0x000fe20003f4f070 */
[----:B------:R-:W-:Y:S01]  /*3060*/  ULEA UR7, UR15, UR5, 0x3 ;  /* 0x000000050f077291 */ /* 0x000fe2000f8e18ff */
[----:B------:R-:W-:Y:S02]  /*3070*/  PRMT R3, RZ, 0x654, R3 ;  /* 0x00000654ff037816 */ /* 0x000fe40000000003 */
[----:B-1----:R-:W1:Y:S01]  /*3080*/  LDS.128 R4, [R4+0x130] ;  /* 0x0001300004047984 */ /* 0x002e620000000c00 */
[----:B------:R-:W-:Y:S02]  /*3090*/  @P0 SHF.L.U32 R2, R8, 0x1f, RZ ;  /* 0x0000001f08020819 */ /* 0x000fe400000006ff */
[----:B------:R-:W-:Y:S01]  /*30a0*/  SHF.L.U32 R0, R11, 0x1f, RZ ;  /* 0x0000001f0b007819 */ /* 0x000fe200000006ff */
[----:B------:R-:W-:Y:S01]  /*30b0*/  @!PT LDS RZ, [RZ] ;  /* 0x00000000fffff984 */ /* 0x000fe20000000800 */
[----:B------:R-:W-:Y:S01]  /*30c0*/  @!PT LDS RZ, [RZ] ;  /* 0x00000000fffff984 */ /* 0x000fe20000000800 */
[----:B------:R-:W-:Y:S01]  /*30d0*/  @!PT LDS RZ, [RZ] ;  /* 0x00000000fffff984 */ /* 0x000fe20000000800 */
[----:B------:R-:W-:Y:S01]  /*30e0*/  @!PT LDS RZ, [RZ] ;  /* 0x00000000fffff984 */ /* 0x000fe20000000800 */
[----:B------:R2:W-:Y:S06]  /*30f0*/  MEMBAR.ALL.CTA ;  /* 0x0000000000007992 */ /* 0x0005ec0000008000 */
[----:B--2---:R-:W2:Y:S02]  /*3100*/  FENCE.VIEW.ASYNC.S ;  /* 0x00000000000073c6 */ /* 0x004ea40000000000 */
[----:B--2---:R2:W-:Y:S01]  /*3110*/  SYNCS.ARRIVE.TRANS64.RED.A1T0 RZ, [R3+URZ], RZ ;  /* 0x000000ff03ff79a7 */ /* 0x0045e200081004ff */
[----:B------:R2:W3:Y:S01]  /*3120*/  @P0 SYNCS.PHASECHK.TRANS64.TRYWAIT P2, [UR6], R2 ;  /* 0x00000002ff0005a7 */ /* 0x0004e20008041106 */
[----:B------:R-:W-:Y:S01]  /*3130*/  ULEA.HI UR6, UR15, UR15, URZ, 0x1 ;  /* 0x0000000f0f067291 */ /* 0x000fe2000f8f08ff */
[----:B-1----:R-:W-:-:S03]  /*3140*/  LOP3.LUT P1, RZ, R6, 0x1, RZ, 0xc0, !PT ;  /* 0x0000000106ff7812 */ /* 0x002fc6000782c0ff */
[----:B------:R-:W-:Y:S02]  /*3150*/  USHF.L.U32 UR8, UR6, 0x7, URZ ;  /* 0x0000000706087899 */ /* 0x000fe400080006ff */
[----:B------:R-:W-:Y:S02]  /*3160*/  ULOP3.LUT UR6, UR6, 0xffe, URZ, 0xc0, !UPT ;  /* 0x00000ffe06067892 */ /* 0x000fe4000f8ec0ff */
[----:B------:R-:W-:Y:S02]  /*3170*/  ULOP3.LUT UR8, UR8, 0xffffff00, URZ, 0xc0, !UPT ;  /* 0xffffff0008087892 */ /* 0x000fe4000f8ec0ff */
[----:B------:R-:W-:Y:S02]  /*3180*/  UIADD3 UR6, UPT, UPT, -UR6, UR15, URZ ;  /* 0x0000000f06067290 */ /* 0x000fe4000fffe1ff */
[----:B------:R-:W-:Y:S01]  /*3190*/  UIADD3 UR8, UPT, UPT, UR16, UR8, URZ ;  /* 0x0000000810087290 */ /* 0x000fe2000fffe0ff */
[----:B------:R-:W1:Y:S03]  /*31a0*/  SYNCS.PHASECHK.TRANS64.TRYWAIT P0, [UR7+0xe0], R0 ;  /* 0x0000e000ff0075a7 */ /* 0x000e660008001107 */
[----:B------:R-:W-:Y:S01]  /*31b0*/  ULEA UR8, UR6, UR8, 0x14 ;  /* 0x0000000806087291 */ /* 0x000fe2000f8ea0ff */
[----:B-123--:R-:W-:Y:S11]  /*31c0*/  @!P0 BRA `(.L_x_55) ;  /* 0x0000006000f88947 */ /* 0x00eff60003800000 */
.L_x_145:
[----:B------:R-:W-:Y:S01]  /*31d0*/  IADD3 R10, PT, PT, R10, 0x1, RZ ;  /* 0x000000010a0a7810 */ /* 0x000fe20007ffe0ff */
[----:B------:R-:W-:Y:S06]  /*31e0*/  BRA.U !UP3, `(.L_x_56) ;  /* 0x000000010bc07547 */ /* 0x000fec000b800000 */
[----:B------:R-:W-:Y:S01]  /*31f0*/  UPLOP3.LUT UP4, UPT, UPT, UPT, UPT, 0x40, 0x4 ;  /* 0x000000000004789c */ /* 0x000fe20003f8e870 */
[----:B------:R-:W-:Y:S01]  /*3200*/  UMOV UR13, UR9 ;  /* 0x00000009000d7c82 */ /* 0x000fe20008000000 */
[----:B------:R-:W-:Y:S01]  /*3210*/  UMOV UR12, UR4 ;  /* 0x00000004000c7c82 */ /* 0x000fe20008000000 */
[----:B------:R-:W-:-:S08]  /*3220*/  UMOV UR17, UR14 ;  /* 0x0000000e00117c82 */ /* 0x000fd00008000000 */
.L_x_59:
[----:B------:R-:W-:Y:S02]  /*3230*/  UIADD3 UR13, UPT, UPT, UR13, 0x1, URZ ;  /* 0x000000010d0d7890 */ /* 0x000fe4000fffe0ff */
[----:B--2---:R-:W-:Y:S02]  /*3240*/  ULEA UR6, UR17, UR5, 0x3 ;  /* 0x0000000511067291 */ /* 0x004fe4000f8e18ff */
[----:B------:R-:W-:Y:S01]  /*3250*/  UISETP.NE.AND UP0, UPT, UR13, URZ, UPT ;  /* 0x000000ff0d00728c */ /* 0x000fe2000bf05270 */
[----:B---3--:R-:W-:Y:S10]  /*3260*/  @P2 BRA `(.L_x_57) ;  /* 0x00000000000c2947 */ /* 0x008ff40003800000 */
[----:B-1----:R-:W-:Y:S04]  /*3270*/  SHF.L.U32 R3, R8, 0x1f, RZ ;  /* 0x0000001f08037819 */ /* 0x002fe800000006ff */
[----:B------:R-:W1:Y:S02]  /*3280*/  SYNCS.PHASECHK.TRANS64.TRYWAIT P0, [UR6], R3 ;  /* 0x00000003ff0075a7 */ /* 0x000e640008001106 */
[----:B-1----:R-:W-:Y:S05]  /*3290*/  @!P0 BRA `(.L_x_58) ;  /* 0x0000006000dc8947 */ /* 0x002fea0003800000 */
.L_x_57:
[----:B------:R-:W-:Y:S01]  /*32a0*/  UISETP.NE.AND UP1, UPT, UR12, 0x1, UPT ;  /* 0x000000010c00788c */ /* 0x000fe2000bf25270 */
[----:B------:R-:W-:Y:S01]  /*32b0*/  PLOP3.LUT P2, PT, PT, PT, PT, 0x80, 0x8 ;  /* 0x000000000008781c */ /* 0x000fe20003f4f070 */
[----:B------:R-:W-:Y:S02]  /*32c0*/  UIADD3 UR14, UPT, UPT, UR17, 0x1, URZ ;  /* 0x00000001110e7890 */ /* 0x000fe4000fffe0ff */
[----:B------:R-:W-:Y:S02]  /*32d0*/  ULEA UR28, UR17, UR11, 0xb ;  /* 0x0000000b111c7291 */ /* 0x000fe4000f8e58ff */
[----:B------:R-:W-:Y:S01]  /*32e0*/  UISETP.NE.AND UP2, UPT, UR14, 0x5, UPT ;  /* 0x000000050e00788c */ /* 0x000fe2000bf45270 */
[----:B------:R-:W-:Y:S01]  /*32f0*/  PLOP3.LUT P0, PT, PT, PT, UP1, 0x80, 0x8 ;  /* 0x000000000008781c */ /* 0x000fe20003f0f018 */
[----:B------:R-:W-:Y:S02]  /*3300*/  UIADD3 UR40, UPT, UPT, UR28, 0x2, URZ ;  /* 0x000000021c287890 */ /* 0x000fe4000fffe0ff */
[----:B------:R-:W-:Y:S02]  /*3310*/  USEL UR27, URZ, 0x1, UP2 ;  /* 0x00000001ff1b7887 */ /* 0x000fe40009000000 */
[----:B------:R-:W-:Y:S02]  /*3320*/  USEL UR14, UR14, URZ, UP2 ;  /* 0x000000ff0e0e7287 */ /* 0x000fe40009000000 */
[----:B------:R-:W-:Y:S02]  /*3330*/  UIADD3 UR36, UPT, UPT, UR28, 0x4, URZ ;  /* 0x000000041c247890 */ /* 0x000fe4000fffe0ff */
[----:B------:R-:W-:Y:S01]  /*3340*/  @UP1 ULEA UR26, UR14, UR5, 0x3 ;  /* 0x000000050e1a1291 */ /* 0x000fe2000f8e18ff */
[----:B------:R-:W-:Y:S01]  /*3350*/  LOP3.LUT R8, R8, UR27, RZ, 0x3c, !PT ;  /* 0x0000001b08087c12 */ /* 0x000fe2000f8e3cff */
[----:B------:R-:W-:Y:S02]  /*3360*/  UIADD3 UR32, UPT, UPT, UR28, 0x6, URZ ;  /* 0x000000061c207890 */ /* 0x000fe4000fffe0ff */
[----:B------:R-:W-:Y:S01]  /*3370*/  UIADD3 UR6, UPT, UPT, UR6, 0x28, URZ ;  /* 0x0000002806067890 */ /* 0x000fe2000fffe0ff */
[----:B-1----:R-:W-:Y:S01]  /*3380*/  @P0 SHF.L.U32 R0, R8, 0x1f, RZ ;  /* 0x0000001f08000819 */ /* 0x002fe200000006ff */
[----:B------:R-:W-:Y:S01]  /*3390*/  UIADD3 UR12, UPT, UPT, UR12, -0x1, URZ ;  /* 0xffffffff0c0c7890 */ /* 0x000fe2000fffe0ff */
[----:B------:R-:W-:Y:S02]  /*33a0*/  UMOV UR29, 0x40004040 ;  /* 0x40004040001d7882 */ /* 0x000fe40000000000 */
[----:B------:R2:W3:Y:S01]  /*33b0*/  @P0 SYNCS.PHASECHK.TRANS64.TRYWAIT P2, [UR26], R0 ;  /* 0x00000000ff0005a7 */ /* 0x0004e2000804111a */
[----:B------:R-:W-:Y:S01]  /*33c0*/  ULEA UR26, UR17, UR10, 0x9 ;  /* 0x0000000a111a7291 */ /* 0x000fe2000f8e48ff */
[----:B------:R-:W-:Y:S01]  /*33d0*/  UMOV UR27, 0x40004040 ;  /* 0x40004040001b7882 */ /* 0x000fe20000000000 */
[----:B------:R-:W-:Y:S02]  /*33e0*/  UMOV UR41, 0x40004040 ;  /* 0x4000404000297882 */ /* 0x000fe40000000000 */
[----:B------:R-:W-:Y:S02]  /*33f0*/  UIADD3 UR38, UPT, UPT, UR26, 0x2, URZ ;  /* 0x000000021a267890 */ /* 0x000fe4000fffe0ff */
[----:B------:R-:W-:Y:S02]  /*3400*/  UIADD3 UR34, UPT, UPT, UR26, 0x4, URZ ;  /* 0x000000041a227890 */ /* 0x000fe4000fffe0ff */
[----:B------:R-:W-:Y:S01]  /*3410*/  UIADD3 UR30, UPT, UPT, UR26, 0x6, URZ ;  /* 0x000000061a1e7890 */ /* 0x000fe2000fffe0ff */
[----:B------:R2:W-:Y:S01]  /*3420*/  UTCIMMA gdesc[UR26], gdesc[UR28], tmem[UR8], tmem[UR24], idesc[UR25], UP4 ;  /* 0x00ff181c1a0075ea */ /* 0x0005e2000a000108 */
[----:B------:R-:W-:Y:S01]  /*3430*/  UPLOP3.LUT UP4, UPT, UPT, UPT, UPT, 0x80, 0x8 ;  /* 0x000000000008789c */ /* 0x000fe20003f8f070 */
[----:B------:R-:W-:Y:S01]  /*3440*/  UMOV UR39, 0x40004040 ;  /* 0x4000404000277882 */ /* 0x000fe20000000000 */
[----:B------:R-:W-:Y:S01]  /*3450*/  UMOV UR37, 0x40004040 ;  /* 0x4000404000257882 */ /* 0x000fe20000000000 */
[----:B------:R2:W-:Y:S01]  /*3460*/  UTCIMMA gdesc[UR38], gdesc[UR40], tmem[UR8], tmem[UR22], idesc[UR23], UPT ;  /* 0x00ff1628260075ea */ /* 0x0005e2000b800108 */
[----:B------:R-:W-:Y:S01]  /*3470*/  UMOV UR35, 0x40004040 ;  /* 0x4000404000237882 */ /* 0x000fe20000000000 */
[----:B------:R-:W-:Y:S01]  /*3480*/  UMOV UR33, 0x40004040 ;  /* 0x4000404000217882 */ /* 0x000fe20000000000 */
[----:B------:R-:W-:Y:S01]  /*3490*/  UMOV UR31, 0x40004040 ;  /* 0x40004040001f7882 */ /* 0x000fe20000000000 */
[----:B------:R2:W-:Y:S01]  /*34a0*/  UTCIMMA gdesc[UR34], gdesc[UR36], tmem[UR8], tmem[UR20], idesc[UR21], UPT ;  /* 0x00ff1424220075ea */ /* 0x0005e2000b800108 */
[----:B------:R2:W-:Y:S01]  /*34b0*/  UTCIMMA gdesc[UR30], gdesc[UR32], tmem[UR8], tmem[UR18], idesc[UR19], UPT ;  /* 0x00ff12201e0075ea */ /* 0x0005e2000b800108 */
[----:B------:R2:W-:Y:S01]  /*34c0*/  UTCBAR [UR6], URZ ;  /* 0x000000ff060073e9 */ /* 0x0005e200080000ff */
[----:B------:R-:W-:Y:S01]  /*34d0*/  UMOV UR17, UR14 ;  /* 0x0000000e00117c82 */ /* 0x000fe20008000000 */
[----:B------:R-:W-:Y:S05]  /*34e0*/  BRA.U UP0, `(.L_x_59) ;  /* 0xfffffffd00507547 */ /* 0x000fea000b83ffff */
.L_x_56:
[----:B------:R-:W-:Y:S01]  /*34f0*/  UIADD3 UR15, UPT, UPT, UR15, 0x1, URZ ;  /* 0x000000010f0f7890 */ /* 0x000fe2000fffe0ff */
[C---:B------:R-:W-:Y:S01]  /*3500*/  ISETP.NE.AND P0, PT, R10.reuse, 0x2, PT ;  /* 0x000000020a00780c */ /* 0x040fe20003f05270 */
[----:B------:R-:W-:Y:S02]  /*3510*/  UIADD3 UR7, UPT, UPT, UR7, 0xc0, URZ ;  /* 0x000000c007077890 */ /* 0x000fe4000fffe0ff */
[----:B------:R-:W-:Y:S01]  /*3520*/  UISETP.NE.AND UP0, UPT, UR15, 0x4, UPT ;  /* 0x000000040f00788c */ /* 0x000fe2000bf05270 */
[----:B-12---:R-:W-:Y:S02]  /*3530*/  SEL R0, RZ, 0x1, P0 ;  /* 0x00000001ff007807 */ /* 0x006fe40000000000 */
[----:B------:R-:W-:Y:S01]  /*3540*/  SEL R10, R10, RZ, P0 ;  /* 0x000000ff0a0a7207 */ /* 0x000fe20000000000 */
[----:B------:R-:W-:Y:S01]  /*3550*/  USEL UR6, URZ, 0x1, UP0 ;  /* 0x00000001ff067887 */ /* 0x000fe20008000000 */
[----:B------:R-:W-:Y:S01]  /*3560*/  LOP3.LUT R9, R9, R0, RZ, 0x3c, !PT ;  /* 0x0000000009097212 */ /* 0x000fe200078e3cff */
[----:B------:R-:W-:Y:S01]  /*3570*/  USEL UR15, UR15, URZ, UP0 ;  /* 0x000000ff0f0f7287 */ /* 0x000fe20008000000 */
[----:B------:R1:W-:Y:S03]  /*3580*/  UTCBAR [UR7], URZ ;  /* 0x000000ff070073e9 */ /* 0x0003e600080000ff */
[----:B------:R-:W-:Y:S01]  /*3590*/  LOP3.LUT R11, R11, UR6, RZ, 0x3c, !PT ;  /* 0x000000060b0b7c12 */ /* 0x000fe2000f8e3cff */
[----:B------:R-:W-:Y:S07]  /*35a0*/  @P1 BRA `(.L_x_60) ;  /* 0xfffffff800881947 */ /* 0x000fee000383ffff */
[----:B------:R-:W2:Y:S01]  /*35b0*/  S2UR UR4, SR_CgaCtaId ;  /* 0x00000000000479c3 */ /* 0x000ea20000008800 */
[----:B------:R-:W-:Y:S01]  /*35c0*/  ELECT P0, URZ, PT ;  /* 0x0000000000ff782f */ /* 0x000fe20003800000 */
[----:B------:R-:W-:Y:S01]  /*35d0*/  IMAD.MOV.U32 R0, RZ, RZ, 0x1 ;  /* 0x00000001ff007424 */ /* 0x000fe200078e00ff */
[----:B------:R-:W-:Y:S01]  /*35e0*/  UIADD3 UR5, UPT, UPT, UR5, 0xe0, URZ ;  /* 0x000000e005057890 */ /* 0x000fe2000fffe0ff */
[----:B------:R-:W-:Y:S01]  /*35f0*/  SHF.L.U32 R3, R11, 0x1f, RZ ;  /* 0x0000001f0b037819 */ /* 0x000fe200000006ff */
[----:B------:R-:W-:-:S03]  /*3600*/  UMOV UR6, 0x40 ;  /* 0x0000004000067882 */ /* 0x000fc60000000000 */
[----:B------:R-:W-:Y:S01]  /*3610*/  UVIRTCOUNT.DEALLOC.SMPOOL 0x80 ;  /* 0x000000800000784c */ /* 0x000fe20000000000 */
[----:B--2---:R-:W-:Y:S02]  /*3620*/  ULEA UR4, UR4, UR6, 0x18 ;  /* 0x0000000604047291 */ /* 0x004fe4000f8ec0ff */
[----:B------:R-:W-:-:S07]  /*3630*/  ULEA UR6, UR15, UR5, 0x3 ;  /* 0x000000050f067291 */ /* 0x000fce000f8e18ff */
[----:B------:R2:W-:Y:S02]  /*3640*/  @P0 STS.U8 [UR4+0x1c], R0 ;  /* 0x00001c00ff000988 */ /* 0x0005e40008000004 */
[----:B------:R-:W4:Y:S02]  /*3650*/  SYNCS.PHASECHK.TRANS64.TRYWAIT P0, [UR6], R3 ;  /* 0x00000003ff0075a7 */ /* 0x000f240008001106 */
[----:B--2-4-:R-:W-:Y:S05]  /*3660*/  @!P0 BRA `(.L_x_61) ;  /* 0x0000006000008947 */ /* 0x014fea0003800000 */
.L_x_148:
[----:B-1----:R-:W-:-:S04]  /*3670*/  UIADD3 UR7, UPT, UPT, UR15, 0x1, URZ ;  /* 0x000000010f077890 */ /* 0x002fc8000fffe0ff */
[----:B------:R-:W-:-:S04]  /*3680*/  UISETP.NE.AND UP0, UPT, UR7, 0x4, UPT ;  /* 0x000000040700788c */ /* 0x000fc8000bf05270 */
[----:B------:R-:W-:Y:S02]  /*3690*/  USEL UR8, URZ, 0x1, UP0 ;  /* 0x00000001ff087887 */ /* 0x000fe40008000000 */
[----:B------:R-:W-:-:S04]  /*36a0*/  USEL UR7, UR7, URZ, UP0 ;  /* 0x000000ff07077287 */ /* 0x000fc80008000000 */
[----:B------:R-:W-:Y:S01]  /*36b0*/  ULEA UR6, UR7, UR5, 0x3 ;  /* 0x0000000507067291 */ /* 0x000fe2000f8e18ff */
[----:B------:R-:W-:-:S04]  /*36c0*/  LOP3.LUT R2, R11, UR8, RZ, 0x3c, !PT ;  /* 0x000000080b027c12 */ /* 0x000fc8000f8e3cff */
[----:B--2---:R-:W-:-:S04]  /*36d0*/  SHF.L.U32 R3, R2, 0x1f, RZ ;  /* 0x0000001f02037819 */ /* 0x004fc800000006ff */
[----:B------:R-:W1:Y:S02]  /*36e0*/  SYNCS.PHASECHK.TRANS64.TRYWAIT P0, [UR6], R3 ;  /* 0x00000003ff0075a7 */ /* 0x000e640008001106 */
[----:B-1----:R-:W-:Y:S05]  /*36f0*/  @!P0 BRA `(.L_x_62) ;  /* 0x0000005c00f48947 */ /* 0x002fea0003800000 */
.L_x_150:
        /* <DEDUP_REMOVED lines=9> */
.L_x_152:
[----:B------:R-:W-:-:S04]  /*3790*/  UIADD3 UR7, UPT, UPT, UR7, 0x1, URZ ;  /* 0x0000000107077890 */ /* 0x000fc8000fffe0ff */
[----:B------:R-:W-:-:S04]  /*37a0*/  UISETP.NE.AND UP0, UPT, UR7, 0x4, UPT ;  /* 0x000000040700788c */ /* 0x000fc8000bf05270 */
[----:B------:R-:W-:Y:S02]  /*37b0*/  USEL UR6, URZ, 0x1, UP0 ;  /* 0x00000001ff067887 */ /* 0x000fe40008000000 */
[----:B------:R-:W-:-:S04]  /*37c0*/  USEL UR7, UR7, URZ, UP0 ;  /* 0x000000ff07077287 */ /* 0x000fc80008000000 */
[----:B------:R-:W-:Y:S01]  /*37d0*/  ULEA UR7, UR7, UR5, 0x3 ;  /* 0x0000000507077291 */ /* 0x000fe2000f8e18ff */
[----:B-1----:R-:W-:-:S04]  /*37e0*/  LOP3.LUT R3, R2, UR6, RZ, 0x3c, !PT ;  /* 0x0000000602037c12 */ /* 0x002fc8000f8e3cff */
[----:B------:R-:W-:-:S04]  /*37f0*/  SHF.L.U32 R3, R3, 0x1f, RZ ;  /* 0x0000001f03037819 */ /* 0x000fc800000006ff */
[----:B------:R-:W1:Y:S02]  /*3800*/  SYNCS.PHASECHK.TRANS64.TRYWAIT P0, [UR7], R3 ;  /* 0x00000003ff0075a7 */ /* 0x000e640008001107 */
[----:B-1----:R-:W-:Y:S05]  /*3810*/  @!P0 BRA `(.L_x_64) ;  /* 0x0000005c00dc8947 */ /* 0x002fea0003800000 */
.L_x_154:
[----:B------:R-:W-:Y:S01]  /*3820*/  NOP ;  /* 0x0000000000007918 */ /* 0x000fe20000000000 */
[----:B-1----:R-:W1:Y:S01]  /*3830*/  LDS R0, [UR4+0x14] ;  /* 0x00001404ff007984 */ /* 0x002e620008000800 */
[----:B------:R-:W-:Y:S01]  /*3840*/  ULOP3.LUT UR6, UR16, 0xffff, URZ, 0xc0, !UPT ;  /* 0x0000ffff10067892 */ /* 0x000fe2000f8ec0ff */
[----:B------:R-:W-:Y:S01]  /*3850*/  UMOV UR8, 0xffff ;  /* 0x0000ffff00087882 */ /* 0x000fe20000000000 */
[----:B------:R-:W-:Y:S02]  /*3860*/  UMOV UR5, 0x1 ;  /* 0x0000000100057882 */ /* 0x000fe40000000000 */
[----:B------:R-:W-:-:S04]  /*3870*/  USHF.R.U32.HI UR6, URZ, 0x5, UR6 ;  /* 0x00000005ff067899 */ /* 0x000fc80008011606 */
[----:B------:R-:W-:Y:S02]  /*3880*/  USHF.L.U32 UR8, UR8, UR6, URZ ;  /* 0x0000000608087299 */ /* 0x000fe400080006ff */
[----:B------:R-:W-:-:S04]  /*3890*/  USHF.L.U32 UR5, UR5, UR6, URZ ;  /* 0x0000000605057299 */ /* 0x000fc800080006ff */
[----:B-1----:R-:W-:-:S04]  /*38a0*/  LOP3.LUT R0, R0, UR8, RZ, 0xc0, !PT ;  /* 0x0000000800007c12 */ /* 0x002fc8000f8ec0ff */
[----:B------:R-:W-:-:S13]  /*38b0*/  ISETP.NE.AND P0, PT, R0, UR8, PT ;  /* 0x0000000800007c0c */ /* 0x000fda000bf05270 */
[----:B------:R-:W-:Y:S05]  /*38c0*/  @P0 BRA `(.L_x_65) ;  /* 0x0000000000580947 */ /* 0x000fea0003800000 */
[----:B------:R-:W1:Y:S02]  /*38d0*/  LDS R0, [UR4+0x18] ;  /* 0x00001804ff007984 */ /* 0x000e640008000800 */
[----:B-1----:R-:W-:-:S04]  /*38e0*/  LOP3.LUT R0, R0, UR5, RZ, 0xc0, !PT ;  /* 0x0000000500007c12 */ /* 0x002fc8000f8ec0ff */
[----:B------:R-:W-:-:S13]  /*38f0*/  ISETP.NE.AND P0, PT, R0, UR5, PT ;  /* 0x0000000500007c0c */ /* 0x000fda000bf05270 */
[----:B------:R-:W-:Y:S05]  /*3900*/  @P0 BRA `(.L_x_66) ;  /* 0x00000000003c0947 */ /* 0x000fea0003800000 */
[----:B------:R-:W1:Y:S01]  /*3910*/  S2R R2, SR_LANEID ;  /* 0x0000000000027919 */ /* 0x000e620000000000 */
[----:B------:R-:W-:Y:S01]  /*3920*/  ULOP3.LUT UR8, URZ, UR8, URZ, 0x33, !UPT ;  /* 0x00000008ff087292 */ /* 0x000fe2000f8e33ff */
[----:B------:R-:W-:Y:S01]  /*3930*/  LOP3.LUT R4, RZ, UR5, RZ, 0x33, !PT ;  /* 0x00000005ff047c12 */ /* 0x000fe2000f8e33ff */
[----:B------:R-:W-:Y:S02]  /*3940*/  VOTEU.ANY UR7, UPT, PT ;  /* 0x0000000000077886 */ /* 0x000fe400038e0100 */
[----:B------:R-:W-:Y:S01]  /*3950*/  UFLO.U32 UR7, UR7 ;  /* 0x00000007000772bd */ /* 0x000fe200080e0000 */
[----:B------:R-:W2:Y:S01]  /*3960*/  REDUX UR5, R4 ;  /* 0x00000000040573c4 */ /* 0x000ea20000000000 */
[----:B------:R-:W-:-:S06]  /*3970*/  IMAD.U32 R0, RZ, RZ, UR8 ;  /* 0x00000008ff007e24 */ /* 0x000fcc000f8e00ff */
[----:B------:R4:W-:Y:S01]  /*3980*/  UTCATOMSWS.AND URZ, UR8 ;  /* 0x0000000800ff79e3 */ /* 0x0009e20008000000 */
[----:B------:R-:W3:Y:S01]  /*3990*/  REDUX UR6, R0 ;  /* 0x00000000000673c4 */ /* 0x000ee20000000000 */
[----:B-1----:R-:W-:Y:S01]  /*39a0*/  ISETP.EQ.U32.AND P0, PT, R2, UR7, PT ;  /* 0x0000000702007c0c */ /* 0x002fe2000bf02070 */
[----:B--2---:R-:W-:Y:S01]  /*39b0*/  IMAD.U32 R2, RZ, RZ, UR5 ;  /* 0x00000005ff027e24 */ /* 0x004fe2000f8e00ff */
[----:B---3--:R-:W-:-:S11]  /*39c0*/  MOV R3, UR6 ;  /* 0x0000000600037c02 */ /* 0x008fd60008000f00 */
[----:B------:R4:W-:Y:S04]  /*39d0*/  @P0 ATOMS.AND RZ, [UR4+0x14], R3 ;  /* 0x00001403ffff098c */ /* 0x0009e8000a800004 */
[----:B------:R4:W-:Y:S01]  /*39e0*/  @P0 ATOMS.AND RZ, [UR4+0x18], R2 ;  /* 0x00001802ffff098c */ /* 0x0009e2000a800004 */
[----:B------:R-:W-:Y:S05]  /*39f0*/  BRA `(.L_x_67) ;  /* 0x0000000000147947 */ /* 0x000fea0003800000 */
.L_x_66:
[----:B------:R-:W-:Y:S02]  /*3a00*/  MOV R2, 0x3a20 ;  /* 0x00003a2000027802 */ /* 0x000fe40000000f00 */
[----:B---3-5:R-:W-:Y:S05]  /*3a10*/  CALL.REL.NOINC `($__internal_0_$__cuda_sm10x_tcgen05_guardrail_trap_col_being_dealloced_not_returned_by_alloc) ;  /* 0x0000006000c07944 */ /* 0x028fea0003c00000 */
[----:B------:R-:W-:Y:S05]  /*3a20*/  BRA `(.L_x_67) ;  /* 0x0000000000087947 */ /* 0x000fea0003800000 */
.L_x_65:
[----:B------:R-:W-:Y:S02]  /*3a30*/  MOV R2, 0x3a50 ;  /* 0x00003a5000027802 */ /* 0x000fe40000000f00 */
[----:B---3-5:R-:W-:Y:S05]  /*3a40*/  CALL.REL.NOINC `($__internal_2_$__cuda_sm10x_tcgen05_guardrail_trap_unallocated_columns_being_dealloced) ;  /* 0x0000006000cc7944 */ /* 0x028fea0003c00000 */
.L_x_67:
[----:B------:R-:W-:Y:S01]  /*3a50*/  NOP ;  /* 0x0000000000007918 */ /* 0x000fe20000000000 */
[----:B----4-:R-:W-:Y:S05]  /*3a60*/  EXIT ;  /* 0x000000000000794d */ /* 0x010fea0003800000 */
.L_x_49:
[----:B------:R-:W-:-:S09]  /*3a70*/  UISETP.NE.OR UP2, UPT, UR8, 0x3, !UP2 ;  /* 0x000000030800788c */ /* 0x000fd2000d745670 */
[----:B------:R-:W-:Y:S05]  /*3a80*/  BRA.U UP2, `(.L_x_68) ;  /* 0x0000001102147547 */ /* 0x000fea000b800000 */
[----:B------:R-:W1:Y:S01]  /*3a90*/  LDC R0, c[0x0][0xb30] ;  /* 0x0002cc00ff007b82 */ /* 0x000e620000000800 */
[----:B------:R-:W2:Y:S01]  /*3aa0*/  LDCU.64 UR8, c[0x0][0x888] ;  /* 0x00011100ff0877ac */ /* 0x000ea20008000a00 */
[----:B------:R-:W-:Y:S02]  /*3ab0*/  HFMA2 R29, -RZ, RZ, 0, 0 ;  /* 0x00000000ff1d7431 */ /* 0x000fe400000001ff */
[----:B------:R-:W-:Y:S01]  /*3ac0*/  IMAD.MOV.U32 R31, RZ, RZ, 0x1 ;  /* 0x00000001ff1f7424 */ /* 0x000fe200078e00ff */
[----:B------:R-:W-:Y:S01]  /*3ad0*/  MOV R23, 0x1000 ;  /* 0x0000100000177802 */ /* 0x000fe20000000f00 */
[----:B------:R-:W4:Y:S01]  /*3ae0*/  LDCU.64 UR4, c[0x0][0x890] ;  /* 0x00011200ff0477ac */ /* 0x000f220008000a00 */
[----:B------:R-:W-:Y:S01]  /*3af0*/  IMAD.MOV.U32 R30, RZ, RZ, RZ ;  /* 0x000000ffff1e7224 */ /* 0x000fe200078e00ff */
[----:B------:R-:W3:Y:S01]  /*3b00*/  LDC R19, c[0x0][0x370] ;  /* 0x0000dc00ff137b82 */ /* 0x000ee20000000800 */
[----:B------:R-:W-:Y:S01]  /*3b10*/  UMOV UR7, 0x400 ;  /* 0x0000040000077882 */ /* 0x000fe20000000000 */
[----:B------:R-:W-:-:S02]  /*3b20*/  UPLOP3.LUT UP1, UPT, UPT, UPT, UPT, 0x40, 0x4 ;  /* 0x000000000004789c */ /* 0x000fc40003f2e870 */
[----:B------:R-:W-:-:S04]  /*3b30*/  ULEA UR7, UR37, UR7, 0x18 ;  /* 0x0000000725077291 */ /* 0x000fc8000f8ec0ff */
[----:B------:R-:W3:Y:S01]  /*3b40*/  LDC R2, c[0x0][0xb0c] ;  /* 0x0002c300ff027b82 */ /* 0x000ee20000000800 */
[----:B------:R-:W-:Y:S02]  /*3b50*/  UIADD3 UR13, UPT, UPT, UR7, 0x68, URZ ;  /* 0x00000068070d7890 */ /* 0x000fe4000fffe0ff */
[----:B--2---:R-:W-:Y:S02]  /*3b60*/  UISETP.NE.U32.AND UP2, UPT, UR8, URZ, UPT ;  /* 0x000000ff0800728c */ /* 0x004fe4000bf45070 */
[----:B------:R-:W-:Y:S02]  /*3b70*/  UIADD3 UR33, UPT, UPT, UR7, 0x50, URZ ;  /* 0x0000005007217890 */ /* 0x000fe4000fffe0ff */
[----:B----4-:R-:W-:Y:S01]  /*3b80*/  UISETP.NE.U32.AND UP3, UPT, UR4, URZ, UPT ;  /* 0x000000ff0400728c */ /* 0x010fe2000bf65070 */
[----:B------:R-:W2:Y:S01]  /*3b90*/  LDC R18, c[0x0][0xb20] ;  /* 0x0002c800ff127b82 */ /* 0x000ea20000000800 */
[----:B-1----:R-:W-:Y:S01]  /*3ba0*/  ISETP.NE.AND P1, PT, R0, 0x1, PT ;  /* 0x000000010000780c */ /* 0x002fe20003f25270 */
[----:B------:R-:W-:-:S02]  /*3bb0*/  UISETP.NE.AND.EX UP2, UPT, UR9, URZ, UPT, UP2 ;  /* 0x000000ff0900728c */ /* 0x000fc4000bf45320 */
[----:B------:R-:W-:Y:S02]  /*3bc0*/  UIADD3 UR25, UPT, UPT, UR7, 0x58, URZ ;  /* 0x0000005807197890 */ /* 0x000fe4000fffe0ff */
[----:B------:R-:W-:Y:S02]  /*3bd0*/  UIADD3 UR17, UPT, UPT, UR7, 0x60, URZ ;  /* 0x0000006007117890 */ /* 0x000fe4000fffe0ff */
[----:B------:R-:W1:Y:S01]  /*3be0*/  LDC.64 R32, c[0x0][0x348] ;  /* 0x0000d200ff207b82 */ /* 0x000e620000000a00 */
[----:B------:R-:W-:Y:S02]  /*3bf0*/  UPRMT UR13, UR37, 0x654, UR13 ;  /* 0x00000654250d7896 */ /* 0x000fe4000800000d */
[----:B------:R-:W-:-:S05]  /*3c00*/  UISETP.NE.AND.EX UP3, UPT, UR5, URZ, UPT, UP3 ;  /* 0x000000ff0500728c */ /* 0x000fca000bf65330 */
[----:B------:R-:W4:Y:S08]  /*3c10*/  LDC.64 R16, c[0x0][0xb10] ;  /* 0x0002c400ff107b82 */ /* 0x000f300000000a00 */
[----:B------:R-:W1:Y:S08]  /*3c20*/  LDC.64 R6, c[0x0][0xb18] ;  /* 0x0002c600ff067b82 */ /* 0x000e700000000a00 */
[----:B------:R-:W1:Y:S08]  /*3c30*/  LDC.64 R4, c[0x0][0xb28] ;  /* 0x0002ca00ff047b82 */ /* 0x000e700000000a00 */
[----:B--23--:R-:W1:Y:S02]  /*3c40*/  LDC R22, c[0x0][0x374] ;  /* 0x0000dd00ff167b82 */ /* 0x00ce640000000800 */
.L_x_79:
[C---:B------:R-:W-:Y:S02]  /*3c50*/  LEA R0, R30.reuse, UR7, 0x3 ;  /* 0x000000071e007c11 */ /* 0x040fe4000f8e18ff */
[----:B------:R-:W-:Y:S02]  /*3c60*/  SHF.L.U32 R3, R29, 0x1f, RZ ;  /* 0x0000001f1d037819 */ /* 0x000fe400000006ff */
[----:B------:R-:W-:Y:S02]  /*3c70*/  LEA R24, R30, UR7, 0x4 ;  /* 0x000000071e187c11 */ /* 0x000fe4000f8e20ff */
[----:B--2---:R-:W2:Y:S02]  /*3c80*/  SYNCS.PHASECHK.TRANS64.TRYWAIT P0, [R0+URZ+0xa0], R3 ;  /* 0x0000a003000075a7 */ /* 0x004ea400080011ff */
[----:B--2---:R-:W-:Y:S05]  /*3c90*/  @!P0 BRA `(.L_x_69) ;  /* 0x0000005800d48947 */ /* 0x004fea0003800000 */
.L_x_155:
[----:B------:R-:W-:Y:S01]  /*3ca0*/  ISETP.GE.AND P0, PT, R40, 0x1, PT ;  /* 0x000000012800780c */ /* 0x000fe20003f06270 */
[----:B------:R-:W3:Y:S01]  /*3cb0*/  LDS.128 R24, [R24+0x130] ;  /* 0x0001300018187984 */ /* 0x000ee20000000c00 */
[----:B--2---:R-:W-:Y:S01]  /*3cc0*/  VIADD R0, R0, 0xb0 ;  /* 0x000000b000007836 */ /* 0x004fe20000000000 */
[----:B------:R-:W-:Y:S01]  /*3cd0*/  @!PT LDS RZ, [RZ] ;  /* 0x00000000fffff984 */ /* 0x000fe20000000800 */
[----:B------:R-:W-:Y:S01]  /*3ce0*/  @!PT LDS RZ, [RZ] ;  /* 0x00000000fffff984 */ /* 0x000fe20000000800 */
[----:B------:R-:W-:Y:S01]  /*3cf0*/  @!PT LDS RZ, [RZ] ;  /* 0x00000000fffff984 */ /* 0x000fe20000000800 */
[----:B------:R-:W-:Y:S01]  /*3d00*/  @!PT LDS RZ, [RZ] ;  /* 0x00000000fffff984 */ /* 0x000fe20000000800 */
[----:B------:R2:W-:Y:S06]  /*3d10*/  MEMBAR.ALL.CTA ;  /* 0x0000000000007992 */ /* 0x0005ec0000008000 */
[----:B--2---:R-:W2:Y:S01]  /*3d20*/  FENCE.VIEW.ASYNC.S ;  /* 0x00000000000073c6 */ /* 0x004ea20000000000 */
[----:B------:R-:W-:Y:S04]  /*3d30*/  PRMT R0, RZ, 0x654, R0 ;  /* 0x00000654ff007816 */ /* 0x000fe80000000000 */
[----:B--2---:R2:W-:Y:S01]  /*3d40*/  SYNCS.ARRIVE.TRANS64.RED.A1T0 RZ, [R0+URZ], RZ ;  /* 0x000000ff00ff79a7 */ /* 0x0045e200081004ff */
[----:B---3--:R-:W-:Y:S11]  /*3d50*/  LOP3.LUT P3, RZ, R26, 0x1, RZ, 0xc0, !PT ;  /* 0x000000011aff7812 */ /* 0x008ff6000786c0ff */
[----:B------:R-:W-:Y:S02]  /*3d60*/  @!UPT UIADD3 URZ, UPT, UPT, URZ, URZ, URZ ;  /* 0x000000fffffff290 */ /* 0x000fe4000fffe0ff */
[----:B------:R-:W-:Y:S02]  /*3d70*/  @P3 MOV R13, R24 ;  /* 0x00000018000d3202 */ /* 0x000fe40000000f00 */
[----:B------:R-:W-:Y:S01]  /*3d80*/  @P3 LOP3.LUT R8, R25, 0xffff, RZ, 0xc0, !PT ;  /* 0x0000ffff19083812 */ /* 0x000fe200078ec0ff */
[----:B--2---:R-:W-:Y:S06]  /*3d90*/  @!P0 BRA `(.L_x_70) ;  /* 0x0000000000a48947 */ /* 0x004fec0003800000 */
[----:B-1----:R-:W-:Y:S01]  /*3da0*/  IMAD.HI.U32 R35, R22, R7, RZ ;  /* 0x0000000716237227 */ /* 0x002fe200078e00ff */
[----:B------:R-:W-:Y:S02]  /*3db0*/  ISETP.NE.AND P0, PT, R6, 0x1, PT ;  /* 0x000000010600780c */ /* 0x000fe40003f05270 */
[----:B------:R-:W-:Y:S01]  /*3dc0*/  ISETP.NE.AND P2, PT, R40, 0x1, PT ;  /* 0x000000012800780c */ /* 0x000fe20003f45270 */
[----:B----4-:R-:W-:Y:S01]  /*3dd0*/  IMAD.HI.U32 R34, R19, R16, RZ ;  /* 0x0000001013227227 */ /* 0x010fe200078e00ff */
[----:B------:R-:W-:Y:S02]  /*3de0*/  SHF.R.U32.HI R35, RZ, R18, R35 ;  /* 0x00000012ff237219 */ /* 0x000fe40000011623 */
[----:B------:R-:W-:Y:S01]  /*3df0*/  ISETP.NE.AND P4, PT, R2, 0x1, PT ;  /* 0x000000010200780c */ /* 0x000fe20003f85270 */
[----:B------:R-:W-:Y:S01]  /*3e00*/  IMAD.HI.U32 R36, R13, R16, RZ ;  /* 0x000000100d247227 */ /* 0x000fe200078e00ff */
[----:B------:R-:W-:Y:S02]  /*3e10*/  SHF.R.U32.HI R34, RZ, R17, R34 ;  /* 0x00000011ff227219 */ /* 0x000fe40000011622 */
[----:B------:R-:W-:Y:S01]  /*3e20*/  SEL R3, R22, R35, !P0 ;  /* 0x0000002316037207 */ /* 0x000fe20004000000 */
[C---:B------:R-:W-:Y:S01]  /*3e30*/  IMAD.HI.U32 R35, R8.reuse, R7, RZ ;  /* 0x0000000708237227 */ /* 0x040fe200078e00ff */
[----:B------:R-:W-:Y:S02]  /*3e40*/  SEL R11, R19, R34, !P4 ;  /* 0x00000022130b7207 */ /* 0x000fe40006000000 */
[----:B------:R-:W-:Y:S01]  /*3e50*/  SHF.R.U32.HI R36, RZ, R17, R36 ;  /* 0x00000011ff247219 */ /* 0x000fe20000011624 */
[----:B------:R-:W-:Y:S01]  /*3e60*/  IMAD.HI.U32 R38, R3, R4, RZ ;  /* 0x0000000403267227 */ /* 0x000fe200078e00ff */
[----:B------:R-:W-:Y:S03]  /*3e70*/  SHF.R.U32.HI R35, RZ, R18, R35 ;  /* 0x00000012ff237219 */ /* 0x000fe60000011623 */
[----:B------:R-:W-:Y:S01]  /*3e80*/  IMAD.HI.U32 R34, R11, R4, RZ ;  /* 0x000000040b227227 */ /* 0x000fe200078e00ff */
[----:B------:R-:W-:Y:S02]  /*3e90*/  @P2 SHF.R.U32.HI R3, RZ, R5, R38 ;  /* 0x00000005ff032219 */ /* 0x000fe40000011626 */
[----:B------:R-:W-:Y:S02]  /*3ea0*/  SEL R9, R8, R35, !P0 ;  /* 0x0000002308097207 */ /* 0x000fe40004000000 */
[----:B------:R-:W-:Y:S01]  /*3eb0*/  @P2 SHF.R.U32.HI R11, RZ, R5, R34 ;  /* 0x00000005ff0b2219 */ /* 0x000fe20000011622 */
[C---:B------:R-:W-:Y:S01]  /*3ec0*/  IMAD R10, R40.reuse, R3, RZ ;  /* 0x00000003280a7224 */ /* 0x040fe200078e02ff */
[----:B------:R-:W-:Y:S01]  /*3ed0*/  SEL R3, R13, R36, !P4 ;  /* 0x000000240d037207 */ /* 0x000fe20006000000 */
[C---:B------:R-:W-:Y:S03]  /*3ee0*/  IMAD.HI.U32 R14, R9.reuse, R4, RZ ;  /* 0x00000004090e7227 */ /* 0x040fe600078e00ff */
[----:B------:R-:W-:Y:S01]  /*3ef0*/  ISETP.GE.AND P0, PT, R9, R10, PT ;  /* 0x0000000a0900720c */ /* 0x000fe20003f06270 */
[C---:B------:R-:W-:Y:S01]  /*3f00*/  IMAD R12, R40.reuse, R11, RZ ;  /* 0x0000000b280c7224 */ /* 0x040fe200078e02ff */
[-C--:B------:R-:W-:Y:S04]  /*3f10*/  SHF.R.U32.HI R14, RZ, R5.reuse, R14 ;  /* 0x00000005ff0e7219 */ /* 0x080fe8000001160e */
[----:B------:R-:W-:Y:S02]  /*3f20*/  ISETP.GE.OR P0, PT, R3, R12, P0 ;  /* 0x0000000c0300720c */ /* 0x000fe40000706670 */
[----:B------:R-:W-:Y:S05]  /*3f30*/  SEL R15, R9, R14, !P2 ;  /* 0x0000000e090f7207 */ /* 0x000fea0005000000 */
[----:B------:R-:W-:Y:S04]  /*3f40*/  IMAD.MOV R14, RZ, RZ, -R15 ;  /* 0x000000ffff0e7224 */ /* 0x000fe800078e0a0f */
[----:B------:R-:W-:Y:S02]  /*3f50*/  IMAD R14, R40, R14, R9 ;  /* 0x0000000e280e7224 */ /* 0x000fe400078e0209 */
[C---:B------:R-:W-:Y:S05]  /*3f60*/  @!P0 IMAD.HI.U32 R10, R3.reuse, R4, RZ ;  /* 0x00000004030a8227 */ /* 0x040fea00078e00ff */
[----:B------:R-:W-:Y:S04]  /*3f70*/  @!P0 SHF.R.U32.HI R10, RZ, R5, R10 ;  /* 0x00000005ff0a8219 */ /* 0x000fe8000001160a */
[----:B------:R-:W-:Y:S01]  /*3f80*/  @!P0 SEL R0, R3, R10, !P2 ;  /* 0x0000000a03008207 */ /* 0x000fe20005000000 */
[----:B------:R-:W-:Y:S03]  /*3f90*/  IMAD.MOV R10, RZ, RZ, -R3 ;  /* 0x000000ffff0a7224 */ /* 0x000fe600078e0a03 */
[----:B------:R-:W-:Y:S01]  /*3fa0*/  @!P0 IADD3 R15, PT, PT, R15, -R0, RZ ;  /* 0x800000000f0f8210 */ /* 0x000fe20007ffe0ff */
[----:B------:R-:W-:Y:S01]  /*3fb0*/  @!P0 IMAD R0, R11, R14, R0 ;  /* 0x0000000e0b008224 */ /* 0x000fe200078e0200 */
[----:B------:R-:W-:Y:S01]  /*3fc0*/  IADD3 R11, PT, PT, -R9, RZ, RZ ;  /* 0x000000ff090b7210 */ /* 0x000fe20007ffe1ff */
[----:B------:R-:W-:Y:S02]  /*3fd0*/  IMAD R13, R2, R10, R13 ;  /* 0x0000000a020d7224 */ /* 0x000fe400078e020d */
[----:B------:R-:W-:Y:S02]  /*3fe0*/  @!P0 IMAD R9, R15, R40, R3 ;  /* 0x000000280f098224 */ /* 0x000fe400078e0203 */
[----:B------:R-:W-:Y:S02]  /*3ff0*/  @!P0 IMAD.MOV.U32 R3, RZ, RZ, R0 ;  /* 0x000000ffff038224 */ /* 0x000fe400078e0000 */
[----:B------:R-:W-:Y:S02]  /*4000*/  IMAD R8, R6, R11, R8 ;  /* 0x0000000b06087224 */ /* 0x000fe400078e0208 */
[----:B------:R-:W-:Y:S02]  /*4010*/  IMAD R13, R3, R2, R13 ;  /* 0x00000002030d7224 */ /* 0x000fe400078e020d */
[----:B------:R-:W-:Y:S02]  /*4020*/  IMAD R8, R9, R6, R8 ;  /* 0x0000000609087224 */ /* 0x000fe400078e0208 */
.L_x_70:
[----:B------:R-:W-:Y:S05]  /*4030*/  BRA.U UP1, `(.L_x_71) ;  /* 0x0000000101107547 */ /* 0x000fea000b800000 */
[----:B------:R-:W-:Y:S04]  /*4040*/  MOV R0, UR6 ;  /* 0x0000000600007c02 */ /* 0x000fe80008000f00 */
[----:B------:R-:W-:Y:S04]  /*4050*/  SHF.L.U32 R3, R0, 0x1f, RZ ;  /* 0x0000001f00037819 */ /* 0x000fe800000006ff */
[----:B------:R-:W2:Y:S02]  /*4060*/  SYNCS.PHASECHK.TRANS64.TRYWAIT P0, [UR7+0x98], R3 ;  /* 0x00009803ff0075a7 */ /* 0x000ea40008001107 */
[----:B--2---:R-:W-:Y:S05]  /*4070*/  @!P0 BRA `(.L_x_72) ;  /* 0x0000005400f08947 */ /* 0x004fea0003800000 */
.L_x_71:
[----:B------:R-:W-:Y:S02]  /*4080*/  R2UR UR35, R21 ;  /* 0x00000000152372ca */ /* 0x000fe400000e0000 */
[----:B------:R-:W-:Y:S02]  /*4090*/  R2UR UR34, R20 ;  /* 0x00000000142272ca */ /* 0x000fe400000e0000 */
[----:B------:R-:W-:Y:S02]  /*40a0*/  ISETP.NE.U32.AND P2, PT, RZ, UR4, PT ;  /* 0x00000004ff007c0c */ /* 0x000fe4000bf45070 */
[----:B------:R-:W-:Y:S02]  /*40b0*/  SHF.L.U32 R12, R31, 0x1f, RZ ;  /* 0x0000001f1f0c7819 */ /* 0x000fe400000006ff */
[----:B------:R-:W-:Y:S05]  /*40c0*/  ISETP.NE.AND.EX P2, PT, RZ, UR5, PT, P2 ;  /* 0x00000005ff007c0c */ /* 0x000fea000bf45320 */
[----:B------:R-:W-:Y:S02]  /*40d0*/  USHF.L.U32 UR35, UR35, 0x6, URZ ;  /* 0x0000000623237899 */ /* 0x000fe400080006ff */
[----:B------:R-:W-:Y:S01]  /*40e0*/  USHF.L.U32 UR34, UR34, 0x8, URZ ;  /* 0x0000000822227899 */ /* 0x000fe200080006ff */
[----:B------:R-:W-:Y:S11]  /*40f0*/  BRA.U !UP3, `(.L_x_73) ;  /* 0x000000010b347547 */ /* 0x000ff6000b800000 */
[----:B------:R-:W-:Y:S01]  /*4100*/  UPLOP3.LUT UP0, UPT, UPT, UPT, UP2, 0x80, 0x8 ;  /* 0x000000000008789c */ /* 0x000fe20003f0f020 */
[----:B--2---:R-:W-:Y:S02]  /*4110*/  HFMA2 R0, -RZ, RZ, 0, 5.9604644775390625e-08 ;  /* 0x00000001ff007431 */ /* 0x004fe400000001ff */
[----:B------:R-:W-:Y:S03]  /*4120*/  IMAD.MOV.U32 R91, RZ, RZ, 0x1 ;  /* 0x00000001ff5b7424 */ /* 0x000fe600078e00ff */
[----:B------:R-:W-:Y:S05]  /*4130*/  PLOP3.LUT P0, PT, PT, PT, UP0, 0x80, 0x8 ;  /* 0x000000000008781c */ /* 0x000fea0003f0f008 */
[----:B------:R-:W2:Y:S01]  /*4140*/  @UP0 LDCU.64 UR10, c[0x0][0x888] ;  /* 0x00011100ff0a07ac */ /* 0x000ea20008000a00 */
[----:B------:R-:W-:Y:S07]  /*4150*/  @UP0 UIMAD UR8, UR36, UR4, URZ ;  /* 0x00000004240802a4 */ /* 0x000fee000f8e02ff */
[----:B------:R-:W-:Y:S01]  /*4160*/  @!P0 PRMT R91, R0, 0x7610, R91 ;  /* 0x00007610005b8816 */ /* 0x000fe2000000005b */
[----:B--2---:R-:W-:Y:S03]  /*4170*/  @UP0 UIMAD.WIDE UR10, UR8, 0x4, UR10 ;  /* 0x00000004080a08a5 */ /* 0x004fe6000f8e020a */
[----:B------:R-:W2:Y:S03]  /*4180*/  @!UP0 LDCU UR8, c[0x0][0x880] ;  /* 0x00011000ff0887ac */ /* 0x000ea60008000800 */
[----:B------:R-:W-:Y:S01]  /*4190*/  IMAD.U32 R10, RZ, RZ, UR10 ;  /* 0x0000000aff0a7e24 */ /* 0x000fe2000f8e00ff */
[----:B------:R-:W-:Y:S05]  /*41a0*/  MOV R11, UR11 ;  /* 0x0000000b000b7c02 */ /* 0x000fea0008000f00 */
[----:B-----5:R3:W5:Y:S02]  /*41b0*/  @P0 LDG.E R50, desc[UR46][R10.64] ;  /* 0x0000002e0a320981 */ /* 0x020764000c1e1900 */
[----:B--23--:R-:W-:Y:S07]  /*41c0*/  @!P0 IMAD.U32 R50, RZ, RZ, UR8 ;  /* 0x00000008ff328e24 */ /* 0x00cfee000f8e00ff */
.L_x_73:
[----:B-----5:R-:W-:Y:S01]  /*41d0*/  @!P2 ISETP.EQ.AND P0, PT, R50, RZ, PT ;  /* 0x000000ff3200a20c */ /* 0x020fe20003f02270 */
[----:B------:R-:W-:Y:S01]  /*41e0*/  @!UPT UIADD3 URZ, UPT, UPT, URZ, URZ, URZ ;  /* 0x000000fffffff290 */ /* 0x000fe2000fffe0ff */
[----:B------:R-:W-:Y:S11]  /*41f0*/  @!P2 BRA `(.L_x_74) ;  /* 0x000000000014a947 */ /* 0x000ff60003800000 */
[----:B------:R-:W-:Y:S02]  /*4200*/  LOP3.LUT P2, RZ, R91, 0xff, RZ, 0xc0, !PT ;  /* 0x000000ff5bff7812 */ /* 0x000fe4000784c0ff */
[----:B------:R-:W-:Y:S04]  /*4210*/  PLOP3.LUT P0, PT, PT, PT, UP0, 0x80, 0x8 ;  /* 0x000000000008781c */ /* 0x000fe80003f0f008 */
[----:B------:R-:W-:Y:S07]  /*4220*/  PLOP3.LUT P0, PT, P0, PT, PT, 0x8, 0x80 ;  /* 0x000000000080781c */ /* 0x000fee000070e170 */
[----:B------:R-:W-:Y:S11]  /*4230*/  @P2 ISETP.EQ.AND P0, PT, R50, RZ, PT ;  /* 0x000000ff3200220c */ /* 0x000ff60003f02270 */
[----:B------:R-:W-:Y:S02]  /*4240*/  @!UPT UIADD3 URZ, UPT, UPT, URZ, URZ, URZ ;  /* 0x000000fffffff290 */ /* 0x000fe4000fffe0ff */
.L_x_74:
[----:B------:R-:W3:Y:S01]  /*4250*/  SYNCS.PHASECHK.TRANS64.TRYWAIT P2, [UR7+0x70], R12 ;  /* 0x0000700cff0075a7 */ /* 0x000ee20008041107 */
[----:B------:R-:W-:Y:S04]  /*4260*/  ELECT P4, URZ, PT ;  /* 0x0000000000ff782f */ /* 0x000fe80003880000 */
[----:B------:R-:W-:Y:S11]  /*4270*/  PLOP3.LUT P4, PT, P0, P4, PT, 0xf2, 0x2f ;  /* 0x00000000002f781c */ /* 0x000ff60000789e72 */
[----:B------:R-:W-:Y:S02]  /*4280*/  @!UPT UIADD3 URZ, UPT, UPT, URZ, URZ, URZ ;  /* 0x000000fffffff290 */ /* 0x000fe4000fffe0ff */
[----:B-1----:R-:W-:Y:S05]  /*4290*/  @!P4 IADD3 R9, P0, PT, R32, 0x580, RZ ;  /* 0x000005802009c810 */ /* 0x002fea0007f1e0ff */
[----:B--2---:R-:W-:Y:S01]  /*42a0*/  @!P4 IMAD.X R0, RZ, RZ, R33, P0 ;  /* 0x000000ffff00c224 */ /* 0x004fe200000e0621 */
[----:B---3--:R-:W-:Y:S07]  /*42b0*/  @!P2 BRA `(.L_x_75) ;  /* 0x000000540078a947 */ /* 0x008fee0003800000 */
.L_x_158:
[----:B------:R-:W-:Y:S01]  /*42c0*/  @!P4 R2UR UR8, R0 ;  /* 0x000000000008c2ca */ /* 0x000fe200000e0000 */
[----:B------:R-:W-:Y:S01]  /*42d0*/  VOTEU.ALL UP1, P4 ;  /* 0x0000000000ff7886 */ /* 0x000fe20002020000 */
[----:B------:R-:W-:Y:S01]  /*42e0*/  @!P4 R2UR UR9, R9 ;  /* 0x000000000909c2ca */ /* 0x000fe200000e0000 */
[----:B------:R-:W-:Y:S01]  /*42f0*/  @!P4 IMAD.MOV.U32 R0, RZ, RZ, 0x1000 ;  /* 0x00001000ff00c424 */ /* 0x000fe200078e00ff */
[----:B------:R-:W-:Y:S01]  /*4300*/  UMOV UR10, 0x0 ;  /* 0x00000000000a7882 */ /* 0x000fe20000000000 */
[----:B------:R-:W-:Y:S01]  /*4310*/  UMOV UR11, 0x10000000 ;  /* 0x10000000000b7882 */ /* 0x000fe20000000000 */
[----:B------:R-:W-:Y:S01]  /*4320*/  @!UP1 UIADD3 UR32, UPT, UPT, UR7, 0x200, URZ ;  /* 0x0000020007209890 */ /* 0x000fe2000fffe0ff */
[----:B------:R-:W-:Y:S01]  /*4330*/  @!P4 IADD3 R9, P0, PT, R32, 0x580, RZ ;  /* 0x000005802009c810 */ /* 0x000fe20007f1e0ff */
[----:B------:R-:W-:Y:S05]  /*4340*/  VOTEU.ALL UP1, P4 ;  /* 0x0000000000ff7886 */ /* 0x000fea0002020000 */
[----:B------:R-:W-:Y:S01]  /*4350*/  IMAD.U32 R11, RZ, RZ, UR8 ;  /* 0x00000008ff0b7e24 */ /* 0x000fe2000f8e00ff */
[----:B------:R-:W-:Y:S01]  /*4360*/  UPRMT UR8, UR37, 0x654, UR33 ;  /* 0x0000065425087896 */ /* 0x000fe20008000021 */
[----:B------:R-:W-:Y:S03]  /*4370*/  IMAD.U32 R10, RZ, RZ, UR9 ;  /* 0x00000009ff0a7e24 */ /* 0x000fe6000f8e00ff */
[----:B------:R-:W-:Y:S02]  /*4380*/  @!P4 R2UR UR15, R11 ;  /* 0x000000000b0fc2ca */ /* 0x000fe400000e0000 */
[----:B------:R-:W-:Y:S11]  /*4390*/  @!P4 R2UR UR14, R10 ;  /* 0x000000000a0ec2ca */ /* 0x000ff600000e0000 */
[----:B------:R-:W-:Y:S02]  /*43a0*/  @!UPT UIADD3 URZ, UPT, UPT, URZ, URZ, URZ ;  /* 0x000000fffffff290 */ /* 0x000fe4000fffe0ff */
[----:B------:R2:W-:Y:S01]  /*43b0*/  @!UP1 UTMALDG.3D [UR32], [UR14], desc[UR10] ;  /* 0x00000a200e0095b4 */ /* 0x0005e20008011000 */
[----:B------:R3:W-:Y:S01]  /*43c0*/  @!P4 SYNCS.ARRIVE.TRANS64.RED.A0TR RZ, [UR7+0x50], R0 ;  /* 0x00005000ffffc9a7 */ /* 0x0007e20008300407 */
[----:B------:R-:W-:Y:S01]  /*43d0*/  SYNCS.ARRIVE.TRANS64.RED.A1T0 RZ, [UR8], RZ ;  /* 0x000000ffffff79a7 */ /* 0x000fe20008100408 */
[----:B---3--:R-:W-:Y:S01]  /*43e0*/  @!P4 IMAD.X R0, RZ, RZ, R33, P0 ;  /* 0x000000ffff00c224 */ /* 0x008fe200000e0621 */
[----:B------:R-:W3:Y:S02]  /*43f0*/  SYNCS.PHASECHK.TRANS64.TRYWAIT P2, [UR7+0x78], R12 ;  /* 0x0000780cff0075a7 */ /* 0x000ee40008041107 */
[----:B--23--:R-:W-:Y:S05]  /*4400*/  @!P2 BRA `(.L_x_76) ;  /* 0x00000054003ca947 */ /* 0x00cfea0003800000 */
.L_x_160:
        /* <DEDUP_REMOVED lines=8> */
[----:B------:R-:W-:Y:S01]  /*4490*/  @!UP1 UIADD3 UR24, UPT, UPT, UR7, 0x1200, URZ ;  /* 0x0000120007189890 */ /* 0x000fe2000fffe0ff */
[----:B------:R-:W-:Y:S01]  /*44a0*/  VOTEU.ALL UP1, P4 ;  /* 0x0000000000ff7886 */ /* 0x000fe20002020000 */
[----:B------:R-:W-:Y:S01]  /*44b0*/  UMOV UR27, UR35 ;  /* 0x00000023001b7c82 */ /* 0x000fe20008000000 */
[----:B------:R-:W-:Y:S02]  /*44c0*/  UMOV UR28, UR36 ;  /* 0x00000024001c7c82 */ /* 0x000fe40008000000 */
[----:B------:R-:W-:Y:S01]  /*44d0*/  IMAD.U32 R11, RZ, RZ, UR8 ;  /* 0x00000008ff0b7e24 */ /* 0x000fe2000f8e00ff */
[----:B------:R-:W-:Y:S01]  /*44e0*/  UPRMT UR8, UR37, 0x654, UR25 ;  /* 0x0000065425087896 */ /* 0x000fe20008000019 */
[----:B------:R-:W-:Y:S02]  /*44f0*/  IMAD.U32 R10, RZ, RZ, UR9 ;  /* 0x00000009ff0a7e24 */ /* 0x000fe4000f8e00ff */
[----:B------:R-:W-:Y:S01]  /*4500*/  @!P4 IMAD.X R20, RZ, RZ, R33, P0 ;  /* 0x000000ffff14c224 */ /* 0x000fe200000e0621 */
[----:B------:R-:W-:Y:S02]  /*4510*/  @!P4 R2UR UR15, R11 ;  /* 0x000000000b0fc2ca */ /* 0x000fe400000e0000 */
[----:B------:R-:W-:Y:S11]  /*4520*/  @!P4 R2UR UR14, R10 ;  /* 0x000000000a0ec2ca */ /* 0x000ff600000e0000 */
[----:B------:R-:W-:Y:S02]  /*4530*/  @!UPT UIADD3 URZ, UPT, UPT, URZ, URZ, URZ ;  /* 0x000000fffffff290 */ /* 0x000fe4000fffe0ff */
[----:B------:R2:W-:Y:S01]  /*4540*/  @!UP1 UTMALDG.3D [UR24], [UR14], desc[UR10] ;  /* 0x00000a180e0095b4 */ /* 0x0005e20008011000 */
[----:B------:R2:W-:Y:S01]  /*4550*/  @!P4 SYNCS.ARRIVE.TRANS64.RED.A0TR RZ, [UR7+0x58], R0 ;  /* 0x00005800ffffc9a7 */ /* 0x0005e20008300407 */
[----:B------:R-:W-:Y:S01]  /*4560*/  SYNCS.ARRIVE.TRANS64.RED.A1T0 RZ, [UR8], RZ ;  /* 0x000000ffffff79a7 */ /* 0x000fe20008100408 */
[----:B------:R-:W3:Y:S02]  /*4570*/  SYNCS.PHASECHK.TRANS64.TRYWAIT P2, [UR7+0x80], R12 ;  /* 0x0000800cff0075a7 */ /* 0x000ee40008041107 */
[----:B--23--:R-:W-:Y:S05]  /*4580*/  @!P2 BRA `(.L_x_77) ;  /* 0x0000005000f4a947 */ /* 0x00cfea0003800000 */
.L_x_162:
[----:B------:R-:W2:Y:S01]  /*4590*/  LDC.64 R14, c[0x0][0xb10] ;  /* 0x0002c400ff0e7b82 */ /* 0x000ea20000000a00 */
[----:B------:R-:W-:Y:S01]  /*45a0*/  @!P4 R2UR UR8, R20 ;  /* 0x000000001408c2ca */ /* 0x000fe200000e0000 */
[----:B------:R-:W-:Y:S01]  /*45b0*/  VOTEU.ALL UP1, P4 ;  /* 0x0000000000ff7886 */ /* 0x000fe20002020000 */
[----:B------:R-:W-:Y:S01]  /*45c0*/  @!P4 R2UR UR9, R21 ;  /* 0x000000001509c2ca */ /* 0x000fe200000e0000 */
[----:B------:R-:W-:Y:S01]  /*45d0*/  UMOV UR10, 0x0 ;  /* 0x00000000000a7882 */ /* 0x000fe20000000000 */
[----:B------:R-:W-:Y:S03]  /*45e0*/  UMOV UR11, 0x10000000 ;  /* 0x10000000000b7882 */ /* 0x000fe60000000000 */
[----:B------:R-:W3:Y:S01]  /*45f0*/  LDC.64 R10, c[0x0][0xb18] ;  /* 0x0002c600ff0a7b82 */ /* 0x000ee20000000a00 */
[----:B------:R-:W-:Y:S01]  /*4600*/  @!UP1 UIADD3 UR18, UPT, UPT, UR34, 0x80, URZ ;  /* 0x0000008022129890 */ /* 0x000fe2000fffe0ff */
[----:B------:R-:W-:Y:S01]  /*4610*/  @P3 SHF.R.U32.HI R28, RZ, 0x10, R25 ;  /* 0x00000010ff1c3819 */ /* 0x000fe20000011619 */
[----:B------:R-:W-:Y:S01]  /*4620*/  @!UP1 UIADD3 UR16, UPT, UPT, UR7, 0x2200, URZ ;  /* 0x0000220007109890 */ /* 0x000fe2000fffe0ff */
[----:B------:R-:W-:Y:S01]  /*4630*/  VIADD R30, R30, 0x1 ;  /* 0x000000011e1e7836 */ /* 0x000fe20000000000 */
[----:B------:R-:W-:Y:S03]  /*4640*/  VOTEU.ALL UP1, P4 ;  /* 0x0000000000ff7886 */ /* 0x000fe60002020000 */
[----:B------:R-:W5:Y:S01]  /*4650*/  @!P1 LDC R0, c[0x0][0xb20] ;  /* 0x0002c800ff009b82 */ /* 0x000f620000000800 */
[----:B------:R-:W-:Y:S01]  /*4660*/  UMOV UR19, UR35 ;  /* 0x0000002300137c82 */ /* 0x000fe20008000000 */
[----:B------:R-:W-:Y:S01]  /*4670*/  IMAD.U32 R21, RZ, RZ, UR8 ;  /* 0x00000008ff157e24 */ /* 0x000fe2000f8e00ff */
[----:B------:R-:W-:Y:S05]  /*4680*/  UMOV UR20, UR36 ;  /* 0x0000002400147c82 */ /* 0x000fea0008000000 */
[----:B-1----:R-:W1:Y:S01]  /*4690*/  @!P1 LDC R3, c[0x0][0xb0c] ;  /* 0x0002c300ff039b82 */ /* 0x002e620000000800 */
[----:B------:R-:W-:Y:S01]  /*46a0*/  IMAD.U32 R20, RZ, RZ, UR9 ;  /* 0x00000009ff147e24 */ /* 0x000fe2000f8e00ff */
[----:B------:R-:W-:Y:S01]  /*46b0*/  UPRMT UR8, UR37, 0x654, UR17 ;  /* 0x0000065425087896 */ /* 0x000fe20008000011 */
[----:B------:R-:W-:Y:S03]  /*46c0*/  @!P4 R2UR UR15, R21 ;  /* 0x00000000150fc2ca */ /* 0x000fe600000e0000 */
[----:B------:R-:W-:Y:S01]  /*46d0*/  @!P4 R2UR UR14, R20 ;  /* 0x00000000140ec2ca */ /* 0x000fe200000e0000 */
[----:B------:R-:W-:Y:S11]  /*46e0*/  @!P4 IMAD.MOV.U32 R20, RZ, RZ, 0x1000 ;  /* 0x00001000ff14c424 */ /* 0x000ff600078e00ff */
[----:B------:R-:W-:Y:S01]  /*46f0*/  @!UPT UIADD3 URZ, UPT, UPT, URZ, URZ, URZ ;  /* 0x000000fffffff290 */ /* 0x000fe2000fffe0ff */
[----:B------:R1:W-:Y:S01]  /*4700*/  @!UP1 UTMALDG.3D [UR16], [UR14], desc[UR10] ;  /* 0x00000a100e0095b4 */ /* 0x0003e20008011000 */
[----:B------:R1:W-:Y:S02]  /*4710*/  @!P4 SYNCS.ARRIVE.TRANS64.RED.A0TR RZ, [UR7+0x60], R20 ;  /* 0x00006014ffffc9a7 */ /* 0x0003e40008300407 */
[----:B-1----:R-:W-:Y:S01]  /*4720*/  @!P1 ISETP.NE.AND P2, PT, R3, 0x1, PT ;  /* 0x000000010300980c */ /* 0x002fe20003f45270 */
[C---:B--2---:R-:W-:Y:S01]  /*4730*/  @!P1 IMAD.HI.U32 R14, R13.reuse, R14, RZ ;  /* 0x0000000e0d0e9227 */ /* 0x044fe200078e00ff */
[----:B---3--:R-:W-:Y:S03]  /*4740*/  @!P1 ISETP.NE.AND P0, PT, R10, 0x1, PT ;  /* 0x000000010a00980c */ /* 0x008fe60003f05270 */
[C---:B------:R-:W-:Y:S01]  /*4750*/  @!P1 IMAD.HI.U32 R11, R8.reuse, R11, RZ ;  /* 0x0000000b080b9227 */ /* 0x040fe200078e00ff */
[----:B------:R-:W-:Y:S04]  /*4760*/  @!P1 SHF.R.U32.HI R14, RZ, R15, R14 ;  /* 0x0000000fff0e9219 */ /* 0x000fe8000001160e */
[----:B-----5:R-:W-:Y:S01]  /*4770*/  @!P1 SHF.R.U32.HI R9, RZ, R0, R11 ;  /* 0x00000000ff099219 */ /* 0x020fe2000001160b */
[----:B------:R-:W-:Y:S01]  /*4780*/  SYNCS.ARRIVE.TRANS64.RED.A1T0 RZ, [UR8], RZ ;  /* 0x000000ffffff79a7 */ /* 0x000fe20008100408 */
[----:B------:R-:W-:Y:S02]  /*4790*/  @!P1 SEL R14, R13, R14, !P2 ;  /* 0x0000000e0d0e9207 */ /* 0x000fe40005000000 */
[----:B------:R-:W-:Y:S01]  /*47a0*/  @!P1 SEL R9, R8, R9, !P0 ;  /* 0x0000000908099207 */ /* 0x000fe20004000000 */
[----:B------:R-:W1:Y:S04]  /*47b0*/  SYNCS.PHASECHK.TRANS64.TRYWAIT P5, [UR7+0x88], R12 ;  /* 0x0000880cff0075a7 */ /* 0x000e6800080a1107 */
[----:B------:R-:W-:Y:S02]  /*47c0*/  @!P1 IMAD.IADD R0, R9, 0x1, -R14 ;  /* 0x0000000109009824 */ /* 0x000fe400078e0a0e */
[----:B------:R-:W-:Y:S02]  /*47d0*/  @!P1 IMAD.IADD R9, R14, 0x1, -R9 ;  /* 0x000000010e099824 */ /* 0x000fe400078e0a09 */
[----:B------:R-:W-:Y:S02]  /*47e0*/  @!P1 IMAD R13, R0, R3, R13 ;  /* 0x00000003000d9224 */ /* 0x000fe400078e020d */
[----:B------:R-:W-:Y:S01]  /*47f0*/  @!P1 IMAD R8, R9, R10, R8 ;  /* 0x0000000a09089224 */ /* 0x000fe200078e0208 */
[----:B-1----:R-:W-:Y:S06]  /*4800*/  @!P5 BRA `(.L_x_78) ;  /* 0x00000050006cd947 */ /* 0x002fec0003800000 */
.L_x_164:
[----:B-1----:R-:W-:Y:S01]  /*4810*/  @!P4 IADD3 R3, P0, PT, R32, 0x580, RZ ;  /* 0x000005802003c810 */ /* 0x002fe20007f1e0ff */
[----:B------:R-:W-:Y:S01]  /*4820*/  VOTEU.ALL UP1, P4 ;  /* 0x0000000000ff7886 */ /* 0x000fe20002020000 */
[----:B------:R-:W-:Y:S01]  /*4830*/  UMOV UR18, 0x0 ;  /* 0x0000000000127882 */ /* 0x000fe20000000000 */
[----:B------:R-:W-:Y:S01]  /*4840*/  UMOV UR19, 0x10000000 ;  /* 0x1000000000137882 */ /* 0x000fe20000000000 */
[----:B------:R-:W-:Y:S01]  /*4850*/  @!P4 R2UR UR9, R3 ;  /* 0x000000000309c2ca */ /* 0x000fe200000e0000 */
[----:B------:R-:W-:Y:S01]  /*4860*/  @!P4 IMAD.X R0, RZ, RZ, R33, P0 ;  /* 0x000000ffff00c224 */ /* 0x000fe200000e0621 */
[----:B------:R-:W-:Y:S01]  /*4870*/  @!UP1 UIADD3 UR10, UPT, UPT, UR34, 0xc0, URZ ;  /* 0x000000c0220a9890 */ /* 0x000fe2000fffe0ff */
[----:B------:R-:W-:Y:S01]  /*4880*/  ISETP.NE.AND P0, PT, R30, 0x2, PT ;  /* 0x000000021e00780c */ /* 0x000fe20003f05270 */
[----:B------:R-:W-:Y:S01]  /*4890*/  UMOV UR11, UR35 ;  /* 0x00000023000b7c82 */ /* 0x000fe20008000000 */
[----:B------:R-:W-:Y:S01]  /*48a0*/  UMOV UR12, UR36 ;  /* 0x00000024000c7c82 */ /* 0x000fe20008000000 */
[----:B------:R-:W-:Y:S01]  /*48b0*/  @!P4 R2UR UR8, R0 ;  /* 0x000000000008c2ca */ /* 0x000fe200000e0000 */
[----:B------:R-:W-:Y:S01]  /*48c0*/  IMAD.IADD R20, R8, 0x1, R83 ;  /* 0x0000000108147824 */ /* 0x000fe200078e0253 */
[----:B------:R-:W-:Y:S01]  /*48d0*/  @P3 R2UR UR36, R28 ;  /* 0x000000001c2432ca */ /* 0x000fe200000e0000 */
[----:B------:R-:W-:Y:S01]  /*48e0*/  IMAD.IADD R21, R13, 0x1, R90 ;  /* 0x000000010d157824 */ /* 0x000fe200078e025a */
[----:B------:R-:W-:Y:S02]  /*48f0*/  SEL R0, RZ, 0x1, P0 ;  /* 0x00000001ff007807 */ /* 0x000fe40000000000 */
[----:B------:R-:W-:Y:S01]  /*4900*/  LOP3.LUT R31, R31, 0x1, RZ, 0x3c, !PT ;  /* 0x000000011f1f7812 */ /* 0x000fe200078e3cff */
[----:B------:R-:W-:Y:S01]  /*4910*/  IMAD.U32 R10, RZ, RZ, UR9 ;  /* 0x00000009ff0a7e24 */ /* 0x000fe2000f8e00ff */
[----:B------:R-:W-:Y:S01]  /*4920*/  @!UP1 UIADD3 UR9, UPT, UPT, UR7, 0x68, URZ ;  /* 0x0000006807099890 */ /* 0x000fe2000fffe0ff */
[----:B------:R-:W-:Y:S02]  /*4930*/  LOP3.LUT R29, R29, R0, RZ, 0x3c, !PT ;  /* 0x000000001d1d7212 */ /* 0x000fe400078e3cff */
[----:B------:R-:W-:Y:S02]  /*4940*/  SEL R30, R30, RZ, P0 ;  /* 0x000000ff1e1e7207 */ /* 0x000fe40000000000 */
[----:B------:R-:W-:Y:S01]  /*4950*/  IMAD.U32 R11, RZ, RZ, UR8 ;  /* 0x00000008ff0b7e24 */ /* 0x000fe2000f8e00ff */
[----:B------:R-:W-:Y:S01]  /*4960*/  @!P4 R2UR UR14, R10 ;  /* 0x000000000a0ec2ca */ /* 0x000fe200000e0000 */
[----:B------:R-:W-:Y:S01]  /*4970*/  @!UP1 UIADD3 UR8, UPT, UPT, UR7, 0x3200, URZ ;  /* 0x0000320007089890 */ /* 0x000fe2000fffe0ff */
[----:B------:R-:W-:Y:S02]  /*4980*/  VOTEU.ALL UP1, P4 ;  /* 0x0000000000ff7886 */ /* 0x000fe40002020000 */
[----:B------:R-:W-:Y:S11]  /*4990*/  @!P4 R2UR UR15, R11 ;  /* 0x000000000b0fc2ca */ /* 0x000ff600000e0000 */
[----:B------:R-:W-:Y:S02]  /*49a0*/  @!UPT UIADD3 URZ, UPT, UPT, URZ, URZ, URZ ;  /* 0x000000fffffff290 */ /* 0x000fe4000fffe0ff */
[----:B------:R2:W-:Y:S01]  /*49b0*/  @!UP1 UTMALDG.3D [UR8], [UR14], desc[UR18] ;  /* 0x000012080e0095b4 */ /* 0x0005e20008011000 */
[----:B------:R2:W-:Y:S01]  /*49c0*/  @!P4 SYNCS.ARRIVE.TRANS64.RED.A0TR RZ, [UR7+0x68], R23 ;  /* 0x00006817ffffc9a7 */ /* 0x0005e20008300407 */
[----:B------:R-:W-:Y:S01]  /*49d0*/  UPLOP3.LUT UP1, UPT, UPT, UPT, UPT, 0x80, 0x8 ;  /* 0x000000000008789c */ /* 0x000fe20003f2f070 */
[----:B------:R-:W-:Y:S01]  /*49e0*/  SYNCS.ARRIVE.TRANS64.RED.A1T0 RZ, [UR13], RZ ;  /* 0x000000ffffff79a7 */ /* 0x000fe2000810040d */
[----:B------:R-:W-:Y:S09]  /*49f0*/  @P3 BRA `(.L_x_79) ;  /* 0xfffffff000943947 */ /* 0x000ff2000383ffff */
[----:B------:R-:W-:-:S04]  /*4a00*/  SHF.L.U32 R3, R31, 0x1f, RZ ;  /* 0x0000001f1f037819 */ /* 0x000fc800000006ff */
[----:B------:R-:W1:Y:S02]  /*4a10*/  SYNCS.PHASECHK.TRANS64.TRYWAIT P0, [UR7+0x70], R3 ;  /* 0x00007003ff0075a7 */ /* 0x000e640008001107 */
[----:B-1----:R-:W-:Y:S05]  /*4a20*/  @!P0 BRA `(.L_x_80) ;  /* 0x0000004c00fc8947 */ /* 0x002fea0003800000 */
.L_x_166:
[----:B------:R-:W3:Y:S02]  /*4a30*/  SYNCS.PHASECHK.TRANS64.TRYWAIT P0, [UR7+0x78], R3 ;  /* 0x00007803ff0075a7 */ /* 0x000ee40008001107 */
[----:B---3--:R-:W-:Y:S05]  /*4a40*/  @!P0 BRA `(.L_x_81) ;  /* 0x00000050000c8947 */ /* 0x008fea0003800000 */
.L_x_168:
[----:B------:R-:W3:Y:S02]  /*4a50*/  SYNCS.PHASECHK.TRANS64.TRYWAIT P0, [UR7+0x80], R3 ;  /* 0x00008003ff0075a7 */ /* 0x000ee40008001107 */
[----:B---3--:R-:W-:Y:S05]  /*4a60*/  @!P0 BRA `(.L_x_82) ;  /* 0x00000050001c8947 */ /* 0x008fea0003800000 */
.L_x_170:
[----:B-1----:R-:W-:-:S07]  /*4a70*/  MOV R0, UR7 ;  /* 0x0000000700007c02 */ /* 0x002fce0008000f00 */
.L_x_83:
[----:B-1----:R-:W-:-:S04]  /*4a80*/  SHF.L.U32 R3, R31, 0x1f, RZ ;  /* 0x0000001f1f037819 */ /* 0x002fc800000006ff */
[----:B------:R1:W3:Y:S03]  /*4a90*/  SYNCS.PHASECHK.TRANS64.TRYWAIT P0, [R0+URZ+0x88], R3 ;  /* 0x00008803000075a7 */ /* 0x0002e600080011ff */
[----:B---3--:R-:W-:Y:S05]  /*4aa0*/  @!P0 NANOSLEEP.SYNCS 0x989680 ;  /* 0x009896800000895d */ /* 0x008fea0003900000 */
[----:B------:R-:W3:Y:S02]  /*4ab0*/  @!P0 SYNCS.PHASECHK.TRANS64 P0, [R0+URZ+0x88], R3 ;  /* 0x00008803000085a7 */ /* 0x000ee400080010ff */
[----:B--23--:R-:W-:Y:S05]  /*4ac0*/  @P0 EXIT ;  /* 0x000000000000094d */ /* 0x00cfea0003800000 */
[----:B------:R-:W-:Y:S05]  /*4ad0*/  BRA `(.L_x_83) ;  /* 0xfffffffc00e87947 */ /* 0x000fea000383ffff */
.L_x_68:
[----:B------:R-:W-:-:S06]  /*4ae0*/  UISETP.GE.AND UP1, UPT, UR8, 0x4, UPT ;  /* 0x000000040800788c */ /* 0x000fcc000bf26270 */
[----:B------:R-:W-:-:S13]  /*4af0*/  PLOP3.LUT P0, PT, PT, PT, UP1, 0x80, 0x8 ;  /* 0x000000000008781c */ /* 0x000fda0003f0f018 */
[----:B------:R-:W-:Y:S05]  /*4b00*/  @!P0 EXIT ;  /* 0x000000000000894d */ /* 0x000fea0003800000 */
[----:B------:R-:W-:Y:S01]  /*4b10*/  BAR.SYNC.DEFER_BLOCKING 0x6, 0xa0 ;  /* 0x0182800000007b1d */ /* 0x000fe20000010000 */
[C---:B------:R-:W-:Y:S01]  /*4b20*/  IMAD.SHL.U32 R2, R103.reuse, 0x40, RZ ;  /* 0x0000004067027824 */ /* 0x040fe200078e00ff */
[C---:B------:R-:W-:Y:S01]  /*4b30*/  LOP3.LUT R105, R103.reuse, 0x60, RZ, 0xc0, !PT ;  /* 0x0000006067697812 */ /* 0x040fe200078ec0ff */
[C---:B------:R-:W-:Y:S02]  /*4b40*/  IMAD.SHL.U32 R95, R103.reuse, 0x20, RZ ;  /* 0x00000020675f7824 */ /* 0x040fe400078e00ff */
[----:B------:R-:W-:Y:S02]  /*4b50*/  HFMA2 R44, -RZ, RZ, 0, 0 ;  /* 0x00000000ff2c7431 */ /* 0x000fe400000001ff */
[C---:B------:R-:W-:Y:S01]  /*4b60*/  IMAD.SHL.U32 R0, R103.reuse, 0x8, RZ ;  /* 0x0000000867007824 */ /* 0x040fe200078e00ff */
[----:B------:R-:W-:Y:S01]  /*4b70*/  UMOV UR49, 0x400 ;  /* 0x0000040000317882 */ /* 0x000fe20000000000 */
[----:B------:R-:W1:Y:S01]  /*4b80*/  LDC R93, c[0x0][0x370] ;  /* 0x0000dc00ff5d7b82 */ /* 0x000e620000000800 */
[----:B------:R-:W-:Y:S01]  /*4b90*/  ULEA UR49, UR37, UR49, 0x18 ;  /* 0x0000003125317291 */ /* 0x000fe2000f8ec0ff */
[----:B------:R-:W-:Y:S01]  /*4ba0*/  LOP3.LUT R5, R2, 0x180, RZ, 0xc0, !PT ;  /* 0x0000018002057812 */ /* 0x000fe200078ec0ff */
[----:B------:R-:W-:Y:S01]  /*4bb0*/  IMAD.U32 R46, R103, 0x10000, RZ ;  /* 0x00010000672e7824 */ /* 0x000fe200078e00ff */
[----:B------:R-:W-:Y:S01]  /*4bc0*/  LOP3.LUT R95, R95, 0xc00, RZ, 0xc0, !PT ;  /* 0x00000c005f5f7812 */ /* 0x000fe200078ec0ff */
[----:B------:R-:W-:Y:S01]  /*4bd0*/  UIADD3 UR4, UPT, UPT, UR49, 0x4200, URZ ;  /* 0x0000420031047890 */ /* 0x000fe2000fffe0ff */
[----:B------:R-:W-:Y:S01]  /*4be0*/  LOP3.LUT R0, R5, 0x30, R0, 0xf8, !PT ;  /* 0x0000003005007812 */ /* 0x000fe200078ef800 */
[----:B------:R-:W-:Y:S01]  /*4bf0*/  IMAD.SHL.U32 R5, R103, 0x2, RZ ;  /* 0x0000000267057824 */ /* 0x000fe200078e00ff */
[----:B------:R-:W2:Y:S01]  /*4c00*/  LDC R42, c[0x0][0xb0c] ;  /* 0x0002c300ff2a7b82 */ /* 0x000ea20000000800 */
[----:B------:R-:W-:Y:S01]  /*4c10*/  LOP3.LUT R95, R95, 0x40, R2, 0xf8, !PT ;  /* 0x000000405f5f7812 */ /* 0x000fe200078ef802 */
[----:B------:R-:W-:Y:S01]  /*4c20*/  IMAD.MOV.U32 R102, RZ, RZ, RZ ;  /* 0x000000ffff667224 */ /* 0x000fe200078e00ff */
[----:B------:R-:W-:Y:S01]  /*4c30*/  LOP3.LUT R46, R46, 0x600000, RZ, 0xc0, !PT ;  /* 0x006000002e2e7812 */ /* 0x000fe200078ec0ff */
[----:B------:R-:W-:Y:S01]  /*4c40*/  IMAD.MOV.U32 R107, RZ, RZ, RZ ;  /* 0x000000ffff6b7224 */ /* 0x000fe200078e00ff */
[----:B------:R-:W-:-:S02]  /*4c50*/  LOP3.LUT R0, R0, 0x20, R5, 0x78, !PT ;  /* 0x0000002000007812 */ /* 0x000fc400078e7805 */
[----:B------:R-:W-:Y:S02]  /*4c60*/  CS2R R100, SRZ ;  /* 0x0000000000647805 */ /* 0x000fe4000001ff00 */
[----:B------:R-:W-:Y:S01]  /*4c70*/  LOP3.LUT R95, R95, 0x200, R2, 0xf8, !PT ;  /* 0x000002005f5f7812 */ /* 0x000fe200078ef802 */
[----:B------:R-:W4:Y:S01]  /*4c80*/  LDC R92, c[0x0][0xb20] ;  /* 0x0002c800ff5c7b82 */ /* 0x000f220000000800 */
[----:B------:R-:W3:Y:S01]  /*4c90*/  LDS R3, [UR49+0x150] ;  /* 0x00015031ff037984 */ /* 0x000ee20008000800 */
[----:B------:R-:W-:Y:S01]  /*4ca0*/  LOP3.LUT R103, R103, 0x2, RZ, 0xc0, !PT ;  /* 0x0000000267677812 */ /* 0x000fe200078ec0ff */
[----:B------:R-:W-:Y:S01]  /*4cb0*/  IMAD.MOV.U32 R99, RZ, RZ, RZ ;  /* 0x000000ffff637224 */ /* 0x000fe200078e00ff */
[----:B------:R-:W-:Y:S01]  /*4cc0*/  LOP3.LUT R95, R95, R0, RZ, 0xfc, !PT ;  /* 0x000000005f5f7212 */ /* 0x000fe200078efcff */
[----:B------:R-:W-:Y:S01]  /*4cd0*/  IMAD.U32 R104, RZ, RZ, UR4 ;  /* 0x00000004ff687e24 */ /* 0x000fe2000f8e00ff */
[----:B------:R-:W-:Y:S01]  /*4ce0*/  IADD3 R97, PT, PT, -R103, RZ, RZ ;  /* 0x000000ff67617210 */ /* 0x000fe20007ffe1ff */
[----:B------:R-:W1:Y:S01]  /*4cf0*/  LDCU.64 UR52, c[0x0][0x348] ;  /* 0x00006900ff3477ac */ /* 0x000e620008000a00 */
[----:B------:R-:W1:Y:S01]  /*4d00*/  LDC R41, c[0x0][0xb30] ;  /* 0x0002cc00ff297b82 */ /* 0x000e620000000800 */
[----:B------:R-:W1:Y:S01]  /*4d10*/  LDCU.64 UR38, c[0x0][0x888] ;  /* 0x00011100ff2677ac */ /* 0x000e620008000a00 */
[----:B------:R-:W1:Y:S06]  /*4d20*/  LDCU.64 UR44, c[0x0][0x890] ;  /* 0x00011200ff2c77ac */ /* 0x000e6c0008000a00 */
[----:B------:R-:W1:Y:S01]  /*4d30*/  LDC.64 R88, c[0x0][0xb10] ;  /* 0x0002c400ff587b82 */ /* 0x000e620000000a00 */
[----:B------:R-:W-:-:S07]  /*4d40*/  UIADD3 UR48, UPT, UPT, UR49, 0x200, URZ ;  /* 0x0000020031307890 */ /* 0x000fce000fffe0ff */
[----:B------:R-:W1:Y:S08]  /*4d50*/  LDC.64 R38, c[0x0][0xb18] ;  /* 0x0002c600ff267b82 */ /* 0x000e700000000a00 */
[----:B------:R-:W1:Y:S08]  /*4d60*/  LDC.64 R36, c[0x0][0xb28] ;  /* 0x0002ca00ff247b82 */ /* 0x000e700000000a00 */
[----:B------:R-:W1:Y:S01]  /*4d70*/  LDC.64 R86, c[0x0][0x8b0] ;  /* 0x00022c00ff567b82 */ /* 0x000e620000000a00 */
[----:B---3--:R-:W-:-:S07]  /*4d80*/  IMAD.IADD R46, R3, 0x1, R46 ;  /* 0x00000001032e7824 */ /* 0x008fce00078e022e */
[----:B------:R-:W3:Y:S08]  /*4d90*/  LDC.64 R84, c[0x0][0x8a8] ;  /* 0x00022a00ff547b82 */ /* 0x000ef00000000a00 */
[----:B--2-4-:R-:W1:Y:S02]  /*4da0*/  LDC R94, c[0x0][0x374] ;  /* 0x0000dd00ff5e7b82 */ /* 0x014e640000000800 */
.L_x_125:
[----:B------:R-:W-:Y:S02]  /*4db0*/  LEA R0, R107, UR49, 0x3 ;  /* 0x000000316b007c11 */ /* 0x000fe4000f8e18ff */
[----:B------:R-:W-:Y:S02]  /*4dc0*/  SHF.L.U32 R3, R101, 0x1f, RZ ;  /* 0x0000001f65037819 */ /* 0x000fe400000006ff */
[----:B------:R-:W-:Y:S02]  /*4dd0*/  LEA R16, R107, UR49, 0x4 ;  /* 0x000000316b107c11 */ /* 0x000fe4000f8e20ff */
[----:B------:R-:W2:Y:S02]  /*4de0*/  SYNCS.PHASECHK.TRANS64.TRYWAIT P0, [R0+URZ+0xa0], R3 ;  /* 0x0000a003000075a7 */ /* 0x000ea400080011ff */
[----:B-12---:R-:W-:Y:S05]  /*4df0*/  @!P0 BRA `(.L_x_84) ;  /* 0x0000004c00508947 */ /* 0x006fea0003800000 */
.L_x_171:
[----:B------:R-:W4:Y:S01]  /*4e00*/  LDC.64 R12, c[0x0][0xb10] ;  /* 0x0002c400ff0c7b82 */ /* 0x000f220000000a00 */
[----:B------:R-:W3:Y:S01]  /*4e10*/  LDS.128 R16, [R16+0x130] ;  /* 0x0001300010107984 */ /* 0x000ee20000000c00 */
[----:B-1----:R-:W-:Y:S01]  /*4e20*/  ISETP.NE.AND P1, PT, R41, 0x1, PT ;  /* 0x000000012900780c */ /* 0x002fe20003f25270 */
[----:B--2---:R-:W-:Y:S01]  /*4e30*/  VIADD R0, R0, 0xb0 ;  /* 0x000000b000007836 */ /* 0x004fe20000000000 */
[----:B------:R-:W-:Y:S04]  /*4e40*/  ISETP.GE.AND P0, PT, R40, 0x1, PT ;  /* 0x000000012800780c */ /* 0x000fe80003f06270 */
[----:B------:R-:W1:Y:S01]  /*4e50*/  LDC.64 R10, c[0x0][0xb18] ;  /* 0x0002c600ff0a7b82 */ /* 0x000e620000000a00 */
[----:B------:R-:W-:Y:S01]  /*4e60*/  PRMT R0, RZ, 0x654, R0 ;  /* 0x00000654ff007816 */ /* 0x000fe20000000000 */
[----:B------:R-:W-:Y:S01]  /*4e70*/  @!PT LDS RZ, [RZ] ;  /* 0x00000000fffff984 */ /* 0x000fe20000000800 */
[----:B------:R-:W-:Y:S01]  /*4e80*/  @!PT LDS RZ, [RZ] ;  /* 0x00000000fffff984 */ /* 0x000fe20000000800 */
[----:B------:R-:W-:Y:S01]  /*4e90*/  @!PT LDS RZ, [RZ] ;  /* 0x00000000fffff984 */ /* 0x000fe20000000800 */
[----:B------:R-:W-:Y:S01]  /*4ea0*/  @!PT LDS RZ, [RZ] ;  /* 0x00000000fffff984 */ /* 0x000fe20000000800 */
[----:B------:R2:W-:Y:S06]  /*4eb0*/  MEMBAR.ALL.CTA ;  /* 0x0000000000007992 */ /* 0x0005ec0000008000 */
[----:B--2---:R-:W2:Y:S01]  /*4ec0*/  FENCE.VIEW.ASYNC.S ;  /* 0x00000000000073c6 */ /* 0x004ea20000000000 */
[----:B------:R-:W1:Y:S08]  /*4ed0*/  @!P1 LDC R14, c[0x0][0xb20] ;  /* 0x0002c800ff0e9b82 */ /* 0x000e700000000800 */
[----:B------:R-:W1:Y:S01]  /*4ee0*/  @!P1 LDC R9, c[0x0][0xb0c] ;  /* 0x0002c300ff099b82 */ /* 0x000e620000000800 */
[----:B--2---:R2:W-:Y:S01]  /*4ef0*/  SYNCS.ARRIVE.TRANS64.RED.A1T0 RZ, [R0+URZ], RZ ;  /* 0x000000ff00ff79a7 */ /* 0x0045e200081004ff */
[----:B---3--:R-:W-:Y:S04]  /*4f00*/  LOP3.LUT P4, RZ, R18, 0x1, RZ, 0xc0, !PT ;  /* 0x0000000112ff7812 */ /* 0x008fe8000788c0ff */
[----:B------:R-:W-:Y:S09]  /*4f10*/  P2R R106, PR, RZ, 0x10 ;  /* 0x00000010ff6a7803 */ /* 0x000ff20000000000 */
[----:B------:R-:W-:Y:S02]  /*4f20*/  @P4 MOV R45, R16 ;  /* 0x00000010002d4202 */ /* 0x000fe40000000f00 */
[----:B------:R-:W-:Y:S01]  /*4f30*/  @P4 LOP3.LUT R43, R17, 0xffff, RZ, 0xc0, !PT ;  /* 0x0000ffff112b4812 */ /* 0x000fe200078ec0ff */
[----:B--2-4-:R-:W-:Y:S06]  /*4f40*/  @!P0 BRA `(.L_x_85) ;  /* 0x0000000000a48947 */ /* 0x014fec0003800000 */
[----:B------:R-:W-:Y:S01]  /*4f50*/  IMAD.HI.U32 R23, R94, R39, RZ ;  /* 0x000000275e177227 */ /* 0x000fe200078e00ff */
[----:B------:R-:W-:Y:S02]  /*4f60*/  ISETP.NE.AND P0, PT, R38, 0x1, PT ;  /* 0x000000012600780c */ /* 0x000fe40003f05270 */
[----:B------:R-:W-:Y:S01]  /*4f70*/  ISETP.NE.AND P2, PT, R40, 0x1, PT ;  /* 0x000000012800780c */ /* 0x000fe20003f45270 */
[----:B------:R-:W-:Y:S01]  /*4f80*/  IMAD.HI.U32 R22, R93, R88, RZ ;  /* 0x000000585d167227 */ /* 0x000fe200078e00ff */
[----:B------:R-:W-:Y:S02]  /*4f90*/  SHF.R.U32.HI R23, RZ, R92, R23 ;  /* 0x0000005cff177219 */ /* 0x000fe40000011617 */
[----:B------:R-:W-:Y:S01]  /*4fa0*/  ISETP.NE.AND P3, PT, R42, 0x1, PT ;  /* 0x000000012a00780c */ /* 0x000fe20003f65270 */
[----:B------:R-:W-:Y:S01]  /*4fb0*/  IMAD.HI.U32 R26, R45, R88, RZ ;  /* 0x000000582d1a7227 */ /* 0x000fe200078e00ff */
[----:B------:R-:W-:Y:S02]  /*4fc0*/  SHF.R.U32.HI R22, RZ, R89, R22 ;  /* 0x00000059ff167219 */ /* 0x000fe40000011616 */
[----:B------:R-:W-:Y:S01]  /*4fd0*/  SEL R3, R94, R23, !P0 ;  /* 0x000000175e037207 */ /* 0x000fe20004000000 */
[----:B------:R-:W-:Y:S01]  /*4fe0*/  IMAD.HI.U32 R23, R43, R39, RZ ;  /* 0x000000272b177227 */ /* 0x000fe200078e00ff */
[----:B------:R-:W-:Y:S02]  /*4ff0*/  SEL R7, R93, R22, !P3 ;  /* 0x000000165d077207 */ /* 0x000fe40005800000 */
[----:B------:R-:W-:Y:S01]  /*5000*/  SHF.R.U32.HI R26, RZ, R89, R26 ;  /* 0x00000059ff1a7219 */ /* 0x000fe2000001161a */
[-C--:B------:R-:W-:Y:S04]  /*5010*/  IMAD.HI.U32 R22, R3, R36.reuse, RZ ;  /* 0x0000002403167227 */ /* 0x080fe800078e00ff */
[----:B------:R-:W-:Y:S01]  /*5020*/  IMAD.HI.U32 R24, R7, R36, RZ ;  /* 0x0000002407187227 */ /* 0x000fe200078e00ff */
[-C--:B------:R-:W-:Y:S02]  /*5030*/  @P2 SHF.R.U32.HI R3, RZ, R37.reuse, R22 ;  /* 0x00000025ff032219 */ /* 0x080fe40000011616 */
[----:B------:R-:W-:Y:S02]  /*5040*/  SHF.R.U32.HI R22, RZ, R92, R23 ;  /* 0x0000005cff167219 */ /* 0x000fe40000011617 */
[----:B------:R-:W-:Y:S01]  /*5050*/  @P2 SHF.R.U32.HI R7, RZ, R37, R24 ;  /* 0x00000025ff072219 */ /* 0x000fe20000011618 */
[C---:B------:R-:W-:Y:S01]  /*5060*/  IMAD R2, R40.reuse, R3, RZ ;  /* 0x0000000328027224 */ /* 0x040fe200078e02ff */
[----:B------:R-:W-:Y:S02]  /*5070*/  SEL R5, R43, R22, !P0 ;  /* 0x000000162b057207 */ /* 0x000fe40004000000 */
[----:B------:R-:W-:Y:S01]  /*5080*/  SEL R3, R45, R26, !P3 ;  /* 0x0000001a2d037207 */ /* 0x000fe20005800000 */
[----:B------:R-:W-:Y:S01]  /*5090*/  IMAD R4, R40, R7, RZ ;  /* 0x0000000728047224 */ /* 0x000fe200078e02ff */
[C---:B------:R-:W-:Y:S01]  /*50a0*/  ISETP.GE.AND P0, PT, R5.reuse, R2, PT ;  /* 0x000000020500720c */ /* 0x040fe20003f06270 */
[----:B------:R-:W-:Y:S03]  /*50b0*/  IMAD.HI.U32 R6, R5, R36, RZ ;  /* 0x0000002405067227 */ /* 0x000fe600078e00ff */
[----:B------:R-:W-:Y:S01]  /*50c0*/  ISETP.GE.OR P0, PT, R3, R4, P0 ;  /* 0x000000040300720c */ /* 0x000fe20000706670 */
[----:B------:R-:W-:Y:S01]  /*50d0*/  IMAD.MOV R4, RZ, RZ, -R3 ;  /* 0x000000ffff047224 */ /* 0x000fe200078e0a03 */
[-C--:B------:R-:W-:Y:S03]  /*50e0*/  SHF.R.U32.HI R6, RZ, R37.reuse, R6 ;  /* 0x00000025ff067219 */ /* 0x080fe60000011606 */
[----:B------:R-:W-:Y:S01]  /*50f0*/  IMAD R45, R42, R4, R45 ;  /* 0x000000042a2d7224 */ /* 0x000fe200078e022d */
[----:B------:R-:W-:Y:S05]  /*5100*/  SEL R15, R5, R6, !P2 ;  /* 0x00000006050f7207 */ /* 0x000fea0005000000 */
[----:B------:R-:W-:Y:S02]  /*5110*/  IMAD.MOV R6, RZ, RZ, -R15 ;  /* 0x000000ffff067224 */ /* 0x000fe400078e0a0f */
[C---:B------:R-:W-:Y:S04]  /*5120*/  @!P0 IMAD.HI.U32 R2, R3.reuse, R36, RZ ;  /* 0x0000002403028227 */ /* 0x040fe800078e00ff */
[----:B------:R-:W-:Y:S01]  /*5130*/  IMAD R6, R40, R6, R5 ;  /* 0x0000000628067224 */ /* 0x000fe200078e0205 */
[----:B------:R-:W-:Y:S04]  /*5140*/  @!P0 SHF.R.U32.HI R2, RZ, R37, R2 ;  /* 0x00000025ff028219 */ /* 0x000fe80000011602 */
[----:B------:R-:W-:Y:S02]  /*5150*/  @!P0 SEL R0, R3, R2, !P2 ;  /* 0x0000000203008207 */ /* 0x000fe40005000000 */
[----:B------:R-:W-:Y:S02]  /*5160*/  IADD3 R2, PT, PT, -R5, RZ, RZ ;  /* 0x000000ff05027210 */ /* 0x000fe40007ffe1ff */
[----:B------:R-:W-:Y:S01]  /*5170*/  @!P0 IADD3 R8, PT, PT, R15, -R0, RZ ;  /* 0x800000000f088210 */ /* 0x000fe20007ffe0ff */
[----:B------:R-:W-:Y:S02]  /*5180*/  @!P0 IMAD R0, R7, R6, R0 ;  /* 0x0000000607008224 */ /* 0x000fe400078e0200 */
[----:B------:R-:W-:Y:S02]  /*5190*/  IMAD R43, R38, R2, R43 ;  /* 0x00000002262b7224 */ /* 0x000fe400078e022b */
[----:B------:R-:W-:Y:S02]  /*51a0*/  @!P0 IMAD R5, R8, R40, R3 ;  /* 0x0000002808058224 */ /* 0x000fe400078e0203 */
[----:B------:R-:W-:Y:S04]  /*51b0*/  @!P0 IMAD.MOV.U32 R3, RZ, RZ, R0 ;  /* 0x000000ffff038224 */ /* 0x000fe800078e0000 */
[----:B------:R-:W-:Y:S02]  /*51c0*/  IMAD R45, R3, R42, R45 ;  /* 0x0000002a032d7224 */ /* 0x000fe400078e022d */
[----:B------:R-:W-:Y:S07]  /*51d0*/  IMAD R43, R5, R38, R43 ;  /* 0x00000026052b7224 */ /* 0x000fee00078e022b */
.L_x_85:
[----:B-1----:R-:W-:Y:S01]  /*51e0*/  @!P1 ISETP.NE.AND P0, PT, R10, 0x1, PT ;  /* 0x000000010a00980c */ /* 0x002fe20003f05270 */
[----:B------:R-:W-:Y:S01]  /*51f0*/  @!P1 IMAD.HI.U32 R0, R45, R12, RZ ;  /* 0x0000000c2d009227 */ /* 0x000fe200078e00ff */
[----:B------:R-:W-:Y:S01]  /*5200*/  @!P1 ISETP.NE.AND P2, PT, R9, 0x1, PT ;  /* 0x000000010900980c */ /* 0x000fe20003f45270 */
[----:B------:R-:W-:Y:S01]  /*5210*/  ULOP3.LUT UP0, URZ, UR48, 0x1b0, URZ, 0xc0, !UPT ;  /* 0x000001b030ff7892 */ /* 0x000fe2000f80c0ff */
[----:B------:R-:W-:Y:S01]  /*5220*/  R2UR UR42, R21 ;  /* 0x00000000152a72ca */ /* 0x000fe200000e0000 */
[----:B------:R-:W-:Y:S01]  /*5230*/  @!P1 IMAD.HI.U32 R3, R43, R11, RZ ;  /* 0x0000000b2b039227 */ /* 0x000fe200078e00ff */
[----:B------:R-:W-:Y:S02]  /*5240*/  @!P1 SHF.R.U32.HI R0, RZ, R13, R0 ;  /* 0x0000000dff009219 */ /* 0x000fe40000011600 */
[----:B------:R-:W-:Y:S01]  /*5250*/  R2UR UR41, R20 ;  /* 0x00000000142972ca */ /* 0x000fe200000e0000 */
[----:B------:R-:W-:Y:S01]  /*5260*/  VIADD R107, R107, 0x1 ;  /* 0x000000016b6b7836 */ /* 0x000fe20000000000 */
[----:B------:R-:W-:Y:S02]  /*5270*/  @!P1 SHF.R.U32.HI R2, RZ, R14, R3 ;  /* 0x0000000eff029219 */ /* 0x000fe40000011603 */
[----:B------:R-:W-:Y:S02]  /*5280*/  @!P1 SEL R3, R45, R0, !P2 ;  /* 0x000000002d039207 */ /* 0x000fe40005000000 */
[----:B------:R-:W-:Y:S02]  /*5290*/  @!P1 SEL R2, R43, R2, !P0 ;  /* 0x000000022b029207 */ /* 0x000fe40004000000 */
[----:B------:R-:W-:Y:S01]  /*52a0*/  @P4 SHF.R.U32.HI R98, RZ, 0x10, R17 ;  /* 0x00000010ff624819 */ /* 0x000fe20000011611 */
[----:B------:R-:W-:Y:S02]  /*52b0*/  USHF.L.U32 UR42, UR42, 0x6, URZ ;  /* 0x000000062a2a7899 */ /* 0x000fe400080006ff */
[----:B------:R-:W-:Y:S02]  /*52c0*/  @!P1 IMAD.IADD R0, R2, 0x1, -R3 ;  /* 0x0000000102009824 */ /* 0x000fe400078e0a03 */
[----:B------:R-:W-:Y:S01]  /*52d0*/  @!P1 IMAD.IADD R2, R3, 0x1, -R2 ;  /* 0x0000000103029824 */ /* 0x000fe200078e0a02 */
[----:B------:R-:W-:Y:S01]  /*52e0*/  USHF.L.U32 UR41, UR41, 0x8, URZ ;  /* 0x0000000829297899 */ /* 0x000fe200080006ff */
[----:B------:R-:W-:Y:S02]  /*52f0*/  @!P1 IMAD R45, R0, R9, R45 ;  /* 0x00000009002d9224 */ /* 0x000fe400078e022d */
[----:B------:R-:W-:Y:S01]  /*5300*/  @!P1 IMAD R43, R2, R10, R43 ;  /* 0x0000000a022b9224 */ /* 0x000fe200078e022b */
[----:B------:R-:W-:Y:S08]  /*5310*/  BRA.U !UP0, `(.L_x_86) ;  /* 0x0000000108407547 */ /* 0x000ff0000b800000 */
[----:B------:R-:W1:Y:S01]  /*5320*/  LDCU.64 UR8, c[0x4][0x88] ;  /* 0x01001100ff0877ac */ /* 0x000e620008000a00 */
[----:B------:R-:W-:Y:S01]  /*5330*/  MOV R3, 0x0 ;  /* 0x0000000000037802 */ /* 0x000fe20000000f00 */
[----:B------:R-:W-:Y:S02]  /*5340*/  HFMA2 R12, -RZ, RZ, 0, 5.9604644775390625e-08 ;  /* 0x00000001ff0c7431 */ /* 0x000fe400000001ff */
[----:B------:R-:W-:Y:S02]  /*5350*/  IMAD.MOV.U32 R8, RZ, RZ, 0x70 ;  /* 0x00000070ff087424 */ /* 0x000fe400078e00ff */
[----:B------:R-:W-:Y:S01]  /*5360*/  IMAD.MOV.U32 R13, RZ, RZ, RZ ;  /* 0x000000ffff0d7224 */ /* 0x000fe200078e00ff */
[----:B------:R-:W2:Y:S01]  /*5370*/  LDCU.64 UR6, c[0x4][0x90] ;  /* 0x01001200ff0677ac */ /* 0x000ea20008000a00 */
[----:B------:R-:W3:Y:S01]  /*5380*/  LDC.64 R2, c[0x4][R3] ;  /* 0x0100000003027b82 */ /* 0x000ee20000000a00 */
[----:B------:R-:W4:Y:S01]  /*5390*/  LDCU.64 UR4, c[0x4][0x8] ;  /* 0x01000100ff0477ac */ /* 0x000f220008000a00 */
[----:B-1----:R-:W-:Y:S01]  /*53a0*/  MOV R5, UR9 ;  /* 0x0000000900057c02 */ /* 0x002fe20008000f00 */
[----:B------:R-:W-:Y:S01]  /*53b0*/  IMAD.U32 R4, RZ, RZ, UR8 ;  /* 0x00000008ff047e24 */ /* 0x000fe2000f8e00ff */
[----:B--2---:R-:W-:Y:S01]  /*53c0*/  MOV R7, UR7 ;  /* 0x0000000700077c02 */ /* 0x004fe20008000f00 */
[----:B------:R-:W-:Y:S01]  /*53d0*/  IMAD.U32 R6, RZ, RZ, UR6 ;  /* 0x00000006ff067e24 */ /* 0x000fe2000f8e00ff */
[----:B----4-:R-:W-:Y:S01]  /*53e0*/  MOV R11, UR5 ;  /* 0x00000005000b7c02 */ /* 0x010fe20008000f00 */
[----:B------:R-:W-:Y:S02]  /*53f0*/  IMAD.U32 R10, RZ, RZ, UR4 ;  /* 0x00000004ff0a7e24 */ /* 0x000fe4000f8e00ff */
[----:B------:R-:W-:Y:S07]  /*5400*/  LEPC R20, `(.L_x_86) ;  /* 0x000000001014794e */ /* 0x000fee0000000000 */
[----:B---3-5:R-:W-:Y:S05]  /*5410*/  CALL.ABS.NOINC R2 ;  /* 0x0000000002007343 */ /* 0x028fea0003c00000 */
.L_x_86:
[----:B------:R-:W-:Y:S01]  /*5420*/  LOP3.LUT P0, RZ, R104, 0x1b0, RZ, 0xc0, !PT ;  /* 0x000001b068ff7812 */ /* 0x000fe2000780c0ff */
[----:B------:R-:W-:Y:S11]  /*5430*/  BSSY.RECONVERGENT B6, `(.L_x_87) ;  /* 0x0000013000067945 */ /* 0x000ff60003800200 */
[----:B------:R-:W-:Y:S01]  /*5440*/  @!UPT UIADD3 URZ, UPT, UPT, URZ, URZ, URZ ;  /* 0x000000fffffff290 */ /* 0x000fe2000fffe0ff */
[----:B------:R-:W-:Y:S05]  /*5450*/  @!P0 BRA `(.L_x_88) ;  /* 0x0000000000408947 */ /* 0x000fea0003800000 */
        /* <DEDUP_REMOVED lines=16> */
.L_x_88:
[----:B------:R-:W-:Y:S05]  /*5560*/  BSYNC.RECONVERGENT B6 ;  /* 0x0000000000067941 */ /* 0x000fea0003800200 */
.L_x_87:
[----:B------:R-:W-:Y:S01]  /*5570*/  ISETP.NE.U32.AND P4, PT, R86, RZ, PT ;  /* 0x000000ff5600720c */ /* 0x000fe20003f85070 */
[----:B------:R-:W-:Y:S01]  /*5580*/  UISETP.NE.AND UP2, UPT, UR50, URZ, UPT ;  /* 0x000000ff3200728c */ /* 0x000fe2000bf45270 */
[----:B------:R-:W-:Y:S01]  /*5590*/  ISETP.NE.U32.AND P2, PT, RZ, UR38, PT ;  /* 0x00000026ff007c0c */ /* 0x000fe2000bf45070 */
[----:B------:R-:W-:Y:S01]  /*55a0*/  UISETP.NE.U32.AND UP1, UPT, UR44, URZ, UPT ;  /* 0x000000ff2c00728c */ /* 0x000fe2000bf25070 */
[----:B------:R-:W-:Y:S01]  /*55b0*/  ISETP.NE.AND.EX P4, PT, R87, RZ, PT, P4 ;  /* 0x000000ff5700720c */ /* 0x000fe20003f85340 */
[----:B------:R-:W-:Y:S01]  /*55c0*/  UPLOP3.LUT UP0, UPT, UPT, UPT, UPT, 0x40, 0x4 ;  /* 0x000000000004789c */ /* 0x000fe20003f0e870 */
[----:B------:R-:W-:Y:S01]  /*55d0*/  ISETP.NE.AND.EX P2, PT, RZ, UR39, PT, P2 ;  /* 0x00000027ff007c0c */ /* 0x000fe2000bf45320 */
[----:B------:R-:W-:Y:S01]  /*55e0*/  UISETP.NE.AND.EX UP1, UPT, UR45, URZ, UPT, UP1 ;  /* 0x000000ff2d00728c */ /* 0x000fe2000bf25310 */
[----:B------:R-:W-:Y:S04]  /*55f0*/  PLOP3.LUT P1, PT, PT, PT, UP2, 0x80, 0x8 ;  /* 0x000000000008781c */ /* 0x000fe80003f2f028 */
[----:B------:R-:W-:Y:S06]  /*5600*/  @UP2 UPLOP3.LUT UP0, UPT, UPT, UPT, UP1, 0x80, 0x8 ;  /* 0x000000000008289c */ /* 0x000fec0003f0f010 */
[----:B------:R-:W-:Y:S01]  /*5610*/  PLOP3.LUT P0, PT, PT, PT, UP0, 0x80, 0x8 ;  /* 0x000000000008781c */ /* 0x000fe20003f0f008 */
[----:B------:R-:W-:Y:S01]  /*5620*/  @!UPT UIADD3 URZ, UPT, UPT, URZ, URZ, URZ ;  /* 0x000000fffffff290 */ /* 0x000fe2000fffe0ff */
[----:B------:R-:W-:Y:S11]  /*5630*/  BRA.U !UP1, `(.L_x_89) ;  /* 0x0000000109387547 */ /* 0x000ff6000b800000 */
[----:B------:R-:W-:Y:S01]  /*5640*/  UISETP.NE.U32.AND UP0, UPT, UR38, URZ, UPT ;  /* 0x000000ff2600728c */ /* 0x000fe2000bf05070 */
[----:B------:R-:W-:Y:S02]  /*5650*/  HFMA2 R0, -RZ, RZ, 0, 5.9604644775390625e-08 ;  /* 0x00000001ff007431 */ /* 0x000fe400000001ff */
[----:B------:R-:W-:Y:S01]  /*5660*/  IMAD.MOV.U32 R91, RZ, RZ, 0x1 ;  /* 0x00000001ff5b7424 */ /* 0x000fe200078e00ff */
[----:B------:R-:W-:Y:S06]  /*5670*/  UISETP.NE.AND.EX UP0, UPT, UR39, URZ, UPT, UP0 ;  /* 0x000000ff2700728c */ /* 0x000fec000bf05300 */
[----:B------:R-:W-:Y:S05]  /*5680*/  PLOP3.LUT P3, PT, PT, PT, UP0, 0x80, 0x8 ;  /* 0x000000000008781c */ /* 0x000fea0003f6f008 */
[----:B------:R-:W1:Y:S01]  /*5690*/  @UP0 LDCU.64 UR6, c[0x0][0x888] ;  /* 0x00011100ff0607ac */ /* 0x000e620008000a00 */
[----:B------:R-:W-:Y:S07]  /*56a0*/  @UP0 UIMAD UR4, UR36, UR44, URZ ;  /* 0x0000002c240402a4 */ /* 0x000fee000f8e02ff */
[----:B------:R-:W-:Y:S01]  /*56b0*/  @!P3 PRMT R91, R0, 0x7610, R91 ;  /* 0x00007610005bb816 */ /* 0x000fe2000000005b */
[----:B-1----:R-:W-:Y:S03]  /*56c0*/  @UP0 UIMAD.WIDE UR6, UR4, 0x4, UR6 ;  /* 0x00000004040608a5 */ /* 0x002fe6000f8e0206 */
[----:B------:R-:W1:Y:S03]  /*56d0*/  @!UP0 LDCU UR4, c[0x0][0x880] ;  /* 0x00011000ff0487ac */ /* 0x000e660008000800 */
[----:B------:R-:W-:Y:S01]  /*56e0*/  IMAD.U32 R2, RZ, RZ, UR6 ;  /* 0x00000006ff027e24 */ /* 0x000fe2000f8e00ff */
[----:B------:R-:W-:Y:S05]  /*56f0*/  MOV R3, UR7 ;  /* 0x0000000700037c02 */ /* 0x000fea0008000f00 */
[----:B-----5:R2:W5:Y:S02]  /*5700*/  @P3 LDG.E R50, desc[UR46][R2.64] ;  /* 0x0000002e02323981 */ /* 0x020564000c1e1900 */
[----:B-12---:R-:W-:Y:S02]  /*5710*/  @!P3 IMAD.U32 R50, RZ, RZ, UR4 ;  /* 0x00000004ff32be24 */ /* 0x006fe4000f8e00ff */
.L_x_89:
[----:B------:R-:W-:Y:S05]  /*5720*/  @!P4 BRA `(.L_x_90) ;  /* 0x000000000020c947 */ /* 0x000fea0003800000 */
[----:B------:R-:W-:Y:S04]  /*5730*/  ISETP.NE.U32.AND P3, PT, R84, RZ, PT ;  /* 0x000000ff5400720c */ /* 0x000fe80003f65070 */
[----:B------:R-:W-:Y:S11]  /*5740*/  ISETP.NE.AND.EX P3, PT, R85, RZ, PT, P3 ;  /* 0x000000ff5500720c */ /* 0x000ff60003f65330 */
[----:B------:R-:W-:Y:S02]  /*5750*/  @!UPT UIADD3 URZ, UPT, UPT, URZ, URZ, URZ ;  /* 0x000000fffffff290 */ /* 0x000fe4000fffe0ff */
[----:B------:R-:W1:Y:S01]  /*5760*/  @P3 LDC.64 R2, c[0x0][0x8a8] ;  /* 0x00022a00ff023b82 */ /* 0x000e620000000a00 */
[----:B------:R-:W-:Y:S04]  /*5770*/  @P3 IMAD R0, R86, UR36, RZ ;  /* 0x0000002456003c24 */ /* 0x000fe8000f8e02ff */
[----:B-1----:R-:W-:Y:S05]  /*5780*/  @P3 IMAD.WIDE R2, R0, 0x4, R2 ;  /* 0x0000000400023825 */ /* 0x002fea00078e0202 */
[----:B-----5:R1:W5:Y:S02]  /*5790*/  @P3 LDG.E R47, desc[UR46][R2.64] ;  /* 0x0000002e022f3981 */ /* 0x020364000c1e1900 */
[----:B-1----:R-:W2:Y:S02]  /*57a0*/  @!P3 LDC R47, c[0x0][0x8a0] ;  /* 0x00022800ff2fbb82 */ /* 0x002ea40000000800 */
.L_x_90:
[----:B-----5:R-:W-:Y:S01]  /*57b0*/  ISETP.NE.AND P4, PT, R50, RZ, PT ;  /* 0x000000ff3200720c */ /* 0x020fe20003f85270 */
[----:B------:R-:W-:Y:S01]  /*57c0*/  BSSY B1, `(.L_x_91) ;  /* 0x0000042000017945 */ /* 0x000fe20003800000 */
[----:B------:R-:W-:Y:S01]  /*57d0*/  SEL R9, RZ, 0xffffffff, P2 ;  /* 0xffffffffff097807 */ /* 0x000fe20001000000 */
[----:B------:R-:W-:Y:S01]  /*57e0*/  IMAD.MOV.U32 R64, RZ, RZ, 0x1 ;  /* 0x00000001ff407424 */ /* 0x000fe200078e00ff */
[----:B------:R-:W-:Y:S02]  /*57f0*/  LOP3.LUT P3, RZ, R91, 0xff, RZ, 0xc0, !PT ;  /* 0x000000ff5bff7812 */ /* 0x000fe4000786c0ff */
[----:B------:R-:W-:Y:S02]  /*5800*/  CS2R R62, SRZ ;  /* 0x00000000003e7805 */ /* 0x000fe4000001ff00 */
[----:B------:R-:W-:Y:S02]  /*5810*/  @P1 SEL R2, RZ, 0xffffffff, P4 ;  /* 0xffffffffff021807 */ /* 0x000fe40002000000 */
[----:B------:R-:W-:Y:S02]  /*5820*/  CS2R R60, SRZ ;  /* 0x00000000003c7805 */ /* 0x000fe4000001ff00 */
[----:B------:R-:W-:Y:S02]  /*5830*/  LEA R0, R100, UR49, 0x3 ;  /* 0x0000003164007c11 */ /* 0x000fe4000f8e18ff */
[----:B------:R-:W-:Y:S02]  /*5840*/  CS2R R58, SRZ ;  /* 0x00000000003a7805 */ /* 0x000fe4000001ff00 */
[----:B------:R-:W-:Y:S02]  /*5850*/  @P0 SEL R2, R9, R2, !P3 ;  /* 0x0000000209020207 */ /* 0x000fe40005800000 */
[----:B------:R-:W-:Y:S02]  /*5860*/  CS2R R56, SRZ ;  /* 0x0000000000387805 */ /* 0x000fe4000001ff00 */
[----:B------:R-:W-:Y:S02]  /*5870*/  LEA R108, R44, UR49, 0x3 ;  /* 0x000000312c6c7c11 */ /* 0x000fe4000f8e18ff */
[----:B------:R-:W-:Y:S02]  /*5880*/  @P1 LOP3.LUT R2, R2, 0x1, RZ, 0xc0, !PT ;  /* 0x0000000102021812 */ /* 0x000fe400078ec0ff */
[----:B------:R-:W-:Y:S02]  /*5890*/  SHF.L.U32 R7, R102, 0x1f, RZ ;  /* 0x0000001f66077819 */ /* 0x000fe400000006ff */
[----:B------:R-:W-:Y:S02]  /*58a0*/  ISETP.NE.U32.OR P6, PT, R2, 0x1, !P1 ;  /* 0x000000010200780c */ /* 0x000fe40004fc5470 */
[----:B------:R-:W-:Y:S02]  /*58b0*/  PLOP3.LUT P2, PT, PT, PT, UP1, 0x80, 0x8 ;  /* 0x000000000008781c */ /* 0x000fe40003f4f018 */
[C---:B------:R-:W-:Y:S02]  /*58c0*/  LEA.HI R5, R44.reuse, R44, RZ, 0x1 ;  /* 0x0000002c2c057211 */ /* 0x040fe400078f08ff */
[----:B------:R-:W-:Y:S02]  /*58d0*/  SEL R2, RZ, 0xffffffff, P4 ;  /* 0xffffffffff027807 */ /* 0x000fe40002000000 */
[----:B------:R-:W-:Y:S01]  /*58e0*/  P2R R72, PR, RZ, 0x40 ;  /* 0x00000040ff487803 */ /* 0x000fe20000000000 */
[C---:B------:R-:W-:Y:S01]  /*58f0*/  IMAD.SHL.U32 R3, R5.reuse, 0x80, RZ ;  /* 0x0000008005037824 */ /* 0x040fe200078e00ff */
[----:B------:R-:W-:Y:S03]  /*5900*/  LOP3.LUT R5, R5, 0xffe, RZ, 0xc0, !PT ;  /* 0x00000ffe05057812 */ /* 0x000fe600078ec0ff */
[----:B------:R-:W-:Y:S02]  /*5910*/  @P6 SHF.L.U32 R11, R99, 0x1f, RZ ;  /* 0x0000001f630b6819 */ /* 0x000fe400000006ff */
[----:B------:R-:W-:Y:S01]  /*5920*/  @P2 SEL R2, R9, R2, !P3 ;  /* 0x0000000209022207 */ /* 0x000fe20005800000 */
[----:B------:R-:W-:Y:S01]  /*5930*/  IMAD.IADD R48, R44, 0x1, -R5 ;  /* 0x000000012c307824 */ /* 0x000fe200078e0a05 */
[----:B------:R-:W1:Y:S01]  /*5940*/  @P6 SYNCS.PHASECHK.TRANS64.TRYWAIT P1, [R0+URZ+0x50], R11 ;  /* 0x0000500b000065a7 */ /* 0x000e6200080211ff */
[----:B------:R-:W-:Y:S02]  /*5950*/  LOP3.LUT R3, R3, 0xffffff00, RZ, 0xc0, !PT ;  /* 0xffffff0003037812 */ /* 0x000fe400078ec0ff */
[----:B------:R-:W-:Y:S03]  /*5960*/  LOP3.LUT R2, R2, 0x1, RZ, 0xc0, !PT ;  /* 0x0000000102027812 */ /* 0x000fe600078ec0ff */
[----:B------:R-:W-:Y:S01]  /*5970*/  IMAD.IADD R3, R46, 0x1, R3 ;  /* 0x000000012e037824 */ /* 0x000fe200078e0203 */
[----:B------:R-:W-:Y:S03]  /*5980*/  ISETP.NE.U32.AND P5, PT, R2, 0x1, PT ;  /* 0x000000010200780c */ /* 0x000fe60003fa5070 */
[----:B------:R-:W-:Y:S01]  /*5990*/  IMAD R48, R48, 0x100000, R3 ;  /* 0x0010000030307824 */ /* 0x000fe200078e0203 */
[----:B------:R-:W-:Y:S01]  /*59a0*/  P2R R65, PR, RZ, 0x20 ;  /* 0x00000020ff417803 */ /* 0x000fe20000000000 */
[----:B------:R3:W4:Y:S01]  /*59b0*/  SYNCS.PHASECHK.TRANS64.TRYWAIT P0, [R108+URZ+0xc0], R7 ;  /* 0x0000c0076c0075a7 */ /* 0x00072200080011ff */
[----:B-1----:R-:W-:Y:S01]  /*59c0*/  @P6 SEL R64, RZ, 0x1, !P1 ;  /* 0x00000001ff406807 */ /* 0x002fe20004800000 */
[----:B---3--:R-:W-:Y:S06]  /*59d0*/  @!P6 BRA `(.L_x_92) ;  /* 0x000000000080e947 */ /* 0x008fec0003800000 */
[----:B------:R-:W-:Y:S01]  /*59e0*/  @P5 IMAD R4, R100, 0x1000, R95 ;  /* 0x0000100064045824 */ /* 0x000fe200078e025f */
[----:B------:R-:W-:Y:S01]  /*59f0*/  ISETP.NE.AND P1, PT, R64, RZ, PT ;  /* 0x000000ff4000720c */ /* 0x000fe20003f25270 */
[----:B------:R-:W-:Y:S01]  /*5a00*/  BSSY B0, `(.L_x_93) ;  /* 0x000000b000007945 */ /* 0x000fe20003800000 */
[----:B------:R-:W-:Y:S01]  /*5a10*/  CS2R R58, SRZ ;  /* 0x00000000003a7805 */ /* 0x000fe2000001ff00 */
[----:B------:R-:W-:Y:S01]  /*5a20*/  @P5 VIADD R2, R4, UR49 ;  /* 0x0000003104025c36 */ /* 0x000fe20008000000 */
[----:B------:R-:W-:Y:S02]  /*5a30*/  CS2R R56, SRZ ;  /* 0x0000000000387805 */ /* 0x000fe4000001ff00 */
[----:B------:R-:W-:Y:S02]  /*5a40*/  CS2R R62, SRZ ;  /* 0x00000000003e7805 */ /* 0x000fe4000001ff00 */
[----:B------:R-:W-:Y:S01]  /*5a50*/  CS2R R60, SRZ ;  /* 0x00000000003c7805 */ /* 0x000fe2000001ff00 */
[----:B------:R-:W-:Y:S04]  /*5a60*/  @P5 IMAD R2, R103, -0x10, R2 ;  /* 0xfffffff067025824 */ /* 0x000fe800078e0202 */
[----:B------:R-:W-:Y:S05]  /*5a70*/  @P1 BRA `(.L_x_94) ;  /* 0x00000000000c1947 */ /* 0x000fea0003800000 */
[----:B------:R-:W-:Y:S04]  /*5a80*/  SHF.L.U32 R3, R99, 0x1f, RZ ;  /* 0x0000001f63037819 */ /* 0x000fe800000006ff */
[----:B------:R-:W1:Y:S02]  /*5a90*/  SYNCS.PHASECHK.TRANS64.TRYWAIT P1, [R0+URZ+0x50], R3 ;  /* 0x00005003000075a7 */ /* 0x000e6400080211ff */
[----:B-1----:R-:W-:Y:S05]  /*5aa0*/  @!P1 BRA `(.L_x_95) ;  /* 0x0000004000389947 */ /* 0x002fea0003800000 */
.L_x_94:
[----:B------:R-:W-:Y:S05]  /*5ab0*/  BSYNC B0 ;  /* 0x0000000000007941 */ /* 0x000fea0003800000 */
.L_x_93:
[----:B------:R-:W-:Y:S01]  /*5ac0*/  ISETP.NE.AND P1, PT, R65, RZ, PT ;  /* 0x000000ff4100720c */ /* 0x000fe20003f25270 */
[----:B-1----:R-:W-:Y:S02]  /*5ad0*/  VIADD R3, R0, 0x70 ;  /* 0x0000007000037836 */ /* 0x002fe40000000000 */
[----:B------:R-:W-:Y:S02]  /*5ae0*/  IMAD.U32 R0, RZ, RZ, UR37 ;  /* 0x00000025ff007e24 */ /* 0x000fe4000f8e00ff */
[----:B------:R-:W-:Y:S03]  /*5af0*/  VIADD R100, R100, 0x1 ;  /* 0x0000000164647836 */ /* 0x000fe60000000000 */
[----:B------:R-:W-:Y:S05]  /*5b00*/  PRMT R0, R0, 0x654, R3 ;  /* 0x0000065400007816 */ /* 0x000fea0000000003 */
[----:B------:R1:W3:Y:S04]  /*5b10*/  @P1 LDS.128 R56, [R4+UR49+0x200] ;  /* 0x0002003104381984 */ /* 0x0002e80008000c00 */
[----:B------:R1:W1:Y:S01]  /*5b20*/  @P1 LDS.128 R60, [R2+0x210] ;  /* 0x00021000023c1984 */ /* 0x0002620000000c00 */
[C---:B------:R-:W-:Y:S01]  /*5b30*/  ISETP.NE.AND P1, PT, R100.reuse, 0x4, PT ;  /* 0x000000046400780c */ /* 0x040fe20003f25270 */
[----:B------:R-:W-:Y:S01]  /*5b40*/  @!PT LDS RZ, [RZ] ;  /* 0x00000000fffff984 */ /* 0x000fe20000000800 */
[----:B------:R-:W-:Y:S01]  /*5b50*/  @!PT LDS RZ, [RZ] ;  /* 0x00000000fffff984 */ /* 0x000fe20000000800 */
[----:B------:R-:W-:Y:S01]  /*5b60*/  @!PT LDS RZ, [RZ] ;  /* 0x00000000fffff984 */ /* 0x000fe20000000800 */
[----:B------:R-:W-:Y:S01]  /*5b70*/  @!PT LDS RZ, [RZ] ;  /* 0x00000000fffff984 */ /* 0x000fe20000000800 */
[----:B------:R5:W-:Y:S06]  /*5b80*/  MEMBAR.ALL.CTA ;  /* 0x0000000000007992 */ /* 0x000bec0000008000 */
[----:B-----5:R-:W5:Y:S01]  /*5b90*/  FENCE.VIEW.ASYNC.S ;  /* 0x00000000000073c6 */ /* 0x020f620000000000 */
[----:B------:R-:W-:Y:S01]  /*5ba0*/  SEL R100, R100, RZ, P1 ;  /* 0x000000ff64647207 */ /* 0x000fe20000800000 */
[----:B-----5:R5:W-:Y:S02]  /*5bb0*/  SYNCS.ARRIVE.TRANS64.RED.A1T0 RZ, [R0+URZ], RZ ;  /* 0x000000ff00ff79a7 */ /* 0x020be400081004ff */
[----:B-----5:R-:W-:Y:S04]  /*5bc0*/  SEL R0, RZ, 0x1, P1 ;  /* 0x00000001ff007807 */ /* 0x020fe80000800000 */
[----:B---3--:R-:W-:Y:S02]  /*5bd0*/  LOP3.LUT R99, R99, R0, RZ, 0x3c, !PT ;  /* 0x0000000063637212 */ /* 0x008fe400078e3cff */
.L_x_92:
[----:B------:R-:W-:Y:S05]  /*5be0*/  BSYNC B1 ;  /* 0x0000000000017941 */ /* 0x000fea0003800000 */
.L_x_91:
[----:B------:R-:W-:Y:S04]  /*5bf0*/  SHF.R.U32.HI R3, RZ, 0x15, R48 ;  /* 0x00000015ff037819 */ /* 0x000fe80000011630 */
[----:B------:R-:W-:Y:S01]  /*5c00*/  LOP3.LUT P1, RZ, R3, 0x3, R96, 0x48, !PT ;  /* 0x0000000303ff7812 */ /* 0x000fe20007824860 */
[----:B------:R-:W-:Y:S01]  /*5c10*/  @!UPT UIADD3 URZ, UPT, UPT, URZ, URZ, URZ ;  /* 0x000000fffffff290 */ /* 0x000fe2000fffe0ff */
[----:B----4-:R-:W-:Y:S11]  /*5c20*/  @P0 BRA `(.L_x_96) ;  /* 0x0000000000080947 */ /* 0x010ff60003800000 */
[----:B------:R-:W3:Y:S02]  /*5c30*/  SYNCS.PHASECHK.TRANS64.TRYWAIT P0, [R108+URZ+0xc0], R7 ;  /* 0x0000c0076c0075a7 */ /* 0x000ee400080011ff */
[----:B---3--:R-:W-:Y:S05]  /*5c40*/  @!P0 BRA `(.L_x_97) ;  /* 0x0000003c00e48947 */ /* 0x008fea0003800000 */
.L_x_96:
[----:B------:R-:W-:Y:S05]  /*5c50*/  @!P1 BRA `(.L_x_98) ;  /* 0x0000000000409947 */ /* 0x000fea0003800000 */
[----:B------:R-:W4:Y:S01]  /*5c60*/  LDCU.64 UR8, c[0x4][0x78] ;  /* 0x01000f00ff0877ac */ /* 0x000f220008000a00 */
[----:B------:R-:W-:Y:S01]  /*5c70*/  MOV R3, 0x0 ;  /* 0x0000000000037802 */ /* 0x000fe20000000f00 */
[----:B------:R-:W-:Y:S02]  /*5c80*/  HFMA2 R12, -RZ, RZ, 0, 5.9604644775390625e-08 ;  /* 0x00000001ff0c7431 */ /* 0x000fe400000001ff */
[----:B------:R-:W-:Y:S02]  /*5c90*/  IMAD.MOV.U32 R8, RZ, RZ, 0x192 ;  /* 0x00000192ff087424 */ /* 0x000fe400078e00ff */
[----:B------:R-:W-:Y:S01]  /*5ca0*/  IMAD.MOV.U32 R13, RZ, RZ, RZ ;  /* 0x000000ffff0d7224 */ /* 0x000fe200078e00ff */
[----:B------:R-:W3:Y:S01]  /*5cb0*/  LDCU.64 UR6, c[0x4][0x80] ;  /* 0x01001000ff0677ac */ /* 0x000ee20008000a00 */
[----:B-1----:R-:W1:Y:S01]  /*5cc0*/  LDC.64 R2, c[0x4][R3] ;  /* 0x0100000003027b82 */ /* 0x002e620000000a00 */
[----:B------:R-:W5:Y:S01]  /*5cd0*/  LDCU.64 UR4, c[0x4][0x18] ;  /* 0x01000300ff0477ac */ /* 0x000f620008000a00 */
[----:B----4-:R-:W-:Y:S01]  /*5ce0*/  MOV R5, UR9 ;  /* 0x0000000900057c02 */ /* 0x010fe20008000f00 */
[----:B------:R-:W-:Y:S01]  /*5cf0*/  IMAD.U32 R4, RZ, RZ, UR8 ;  /* 0x00000008ff047e24 */ /* 0x000fe2000f8e00ff */
[----:B---3--:R-:W-:Y:S01]  /*5d00*/  MOV R7, UR7 ;  /* 0x0000000700077c02 */ /* 0x008fe20008000f00 */
[----:B------:R-:W-:Y:S01]  /*5d10*/  IMAD.U32 R6, RZ, RZ, UR6 ;  /* 0x00000006ff067e24 */ /* 0x000fe2000f8e00ff */
[----:B-----5:R-:W-:Y:S01]  /*5d20*/  MOV R11, UR5 ;  /* 0x00000005000b7c02 */ /* 0x020fe20008000f00 */
[----:B------:R-:W-:Y:S02]  /*5d30*/  IMAD.U32 R10, RZ, RZ, UR4 ;  /* 0x00000004ff0a7e24 */ /* 0x000fe4000f8e00ff */
[----:B------:R-:W-:Y:S07]  /*5d40*/  LEPC R20, `(.L_x_98) ;  /* 0x000000001014794e */ /* 0x000fee0000000000 */
[----:B-12---:R-:W-:Y:S05]  /*5d50*/  CALL.ABS.NOINC R2 ;  /* 0x0000000002007343 */ /* 0x006fea0003c00000 */
.L_x_98:
[----:B------:R-:W-:Y:S05]  /*5d60*/  WARPSYNC.ALL ;  /* 0x0000000000007948 */ /* 0x000fea0003800000 */
[----:B------:R-:W-:Y:S01]  /*5d70*/  R2UR UR4, R48 ;  /* 0x00000000300472ca */ /* 0x000fe200000e0000 */
[----:B------:R-:W-:Y:S01]  /*5d80*/  BSSY.RECONVERGENT B0, `(.L_x_99) ;  /* 0x00000a1000007945 */ /* 0x000fe20003800200 */
[C---:B------:R-:W-:Y:S02]  /*5d90*/  SHF.L.U32 R51, R56.reuse, 0x10, RZ ;  /* 0x0000001038337819 */ /* 0x040fe400000006ff */
[C---:B------:R-:W-:Y:S02]  /*5da0*/  PRMT R49, R56.reuse, 0x8880, RZ ;  /* 0x0000888038317816 */ /* 0x040fe400000000ff */
[----:B------:R-:W-:Y:S02]  /*5db0*/  SHF.R.S32.HI R51, RZ, 0x18, R51 ;  /* 0x00000018ff337819 */ /* 0x000fe40000011433 */
[----:B------:R-:W-:Y:S02]  /*5dc0*/  SHF.L.U32 R52, R56, 0x8, RZ ;  /* 0x0000000838347819 */ /* 0x000fe400000006ff */
[C---:B------:R-:W-:Y:S02]  /*5dd0*/  PRMT R54, R58.reuse, 0x8880, RZ ;  /* 0x000088803a367816 */ /* 0x040fe400000000ff */
[----:B------:R-:W-:Y:S01]  /*5de0*/  SHF.L.U32 R53, R58, 0x8, RZ ;  /* 0x000000083a357819 */ /* 0x000fe200000006ff */
[----:B-1-3--:R-:W-:Y:S01]  /*5df0*/  LDTM.16dp32bit_t0_t15.x32 R4, tmem[UR4] ;  /* 0x00000004000479ee */ /* 0x00afe20008a80000 */
[----:B------:R-:W2:Y:S01]  /*5e00*/  LDTM.16dp32bit_t16_t31.x32 R4, tmem[UR4+0x20] ;  /* 0x00002004000479ee */ /* 0x000ea20008aa0000 */
[----:B------:R-:W-:Y:S02]  /*5e10*/  IADD3 R67, PT, PT, R95, UR49, RZ ;  /* 0x000000315f437c10 */ /* 0x000fe4000fffe0ff */
[----:B------:R-:W-:Y:S02]  /*5e20*/  SHF.L.U32 R66, R97, 0x4, RZ ;  /* 0x0000000461427819 */ /* 0x000fe400000006ff */
[----:B------:R-:W-:Y:S02]  /*5e30*/  SHF.R.S32.HI R53, RZ, 0x18, R53 ;  /* 0x00000018ff357819 */ /* 0x000fe40000011435 */
[----:B------:R-:W-:Y:S02]  /*5e40*/  IADD3 R109, PT, PT, R67, R66, RZ ;  /* 0x00000042436d7210 */ /* 0x000fe40007ffe0ff */
[----:B------:R-:W-:Y:S02]  /*5e50*/  ISETP.NE.AND P0, PT, R105, RZ, PT ;  /* 0x000000ff6900720c */ /* 0x000fe40003f05270 */
[----:B------:R-:W-:Y:S01]  /*5e60*/  ISETP.NE.AND P6, PT, R72, RZ, PT ;  /* 0x000000ff4800720c */ /* 0x000fe20003fc5270 */
[----:B--2---:R-:W-:Y:S11]  /*5e70*/  IMAD R0, R47, R4, RZ ;  /* 0x000000042f007224 */ /* 0x004ff600078e02ff */
[----:B------:R-:W-:Y:S01]  /*5e80*/  @!UPT UIADD3 URZ, UPT, UPT, URZ, URZ, URZ ;  /* 0x000000fffffff290 */ /* 0x000fe2000fffe0ff */
[----:B------:R-:W-:Y:S01]  /*5e90*/  @P6 SHF.L.U32 R74, R99, 0x1f, RZ ;  /* 0x0000001f634a6819 */ /* 0x000fe200000006ff */
[----:B------:R-:W-:Y:S02]  /*5ea0*/  IMAD R2, R47, R5, RZ ;  /* 0x000000052f027224 */ /* 0x000fe400078e02ff */
[----:B------:R-:W-:Y:S01]  /*5eb0*/  IMAD R0, R49, R50, R0 ;  /* 0x0000003231007224 */ /* 0x000fe200078e0200 */
[----:B------:R-:W-:Y:S01]  /*5ec0*/  SHF.R.S32.HI R49, RZ, 0x18, R52 ;  /* 0x00000018ff317819 */ /* 0x000fe20000011434 */
[----:B------:R-:W-:Y:S01]  /*5ed0*/  IMAD R3, R47, R6, RZ ;  /* 0x000000062f037224 */ /* 0x000fe200078e02ff */
[----:B------:R-:W-:Y:S01]  /*5ee0*/  SHF.L.U32 R52, R57, 0x10, RZ ;  /* 0x0000001039347819 */ /* 0x000fe200000006ff */
[-C--:B------:R-:W-:Y:S01]  /*5ef0*/  IMAD R2, R51, R50.reuse, R2 ;  /* 0x0000003233027224 */ /* 0x080fe200078e0202 */
[----:B------:R-:W-:Y:S01]  /*5f00*/  SHF.R.S32.HI R51, RZ, 0x18, R56 ;  /* 0x00000018ff337819 */ /* 0x000fe20000011438 */
[----:B------:R-:W-:Y:S02]  /*5f10*/  IMAD R7, R47, R7, RZ ;  /* 0x000000072f077224 */ /* 0x000fe400078e02ff */
[-C--:B------:R-:W-:Y:S01]  /*5f20*/  IMAD R3, R49, R50.reuse, R3 ;  /* 0x0000003231037224 */ /* 0x080fe200078e0203 */
[----:B------:R-:W-:Y:S01]  /*5f30*/  PRMT R49, R57, 0x8880, RZ ;  /* 0x0000888039317816 */ /* 0x000fe200000000ff */
[----:B------:R-:W-:Y:S01]  /*5f40*/  IMAD R7, R51, R50, R7 ;  /* 0x0000003233077224 */ /* 0x000fe200078e0207 */
[----:B------:R-:W-:Y:S01]  /*5f50*/  SHF.R.S32.HI R51, RZ, 0x18, R52 ;  /* 0x00000018ff337819 */ /* 0x000fe20000011434 */
[----:B------:R-:W-:Y:S02]  /*5f60*/  IMAD R4, R47, R8, RZ ;  /* 0x000000082f047224 */ /* 0x000fe400078e02ff */
[----:B------:R-:W-:Y:S01]  /*5f70*/  IMAD.SHL.U32 R52, R57, 0x100, RZ ;  /* 0x0000010039347824 */ /* 0x000fe200078e00ff */
[----:B------:R-:W-:Y:S01]  /*5f80*/  I2IP.S8.S32.SAT R55, R7, R3, RZ ;  /* 0x0000000307377239 */ /* 0x000fe200000014ff */
[----:B------:R-:W-:Y:S02]  /*5f90*/  IMAD R5, R47, R9, RZ ;  /* 0x000000092f057224 */ /* 0x000fe400078e02ff */
[----:B------:R-:W-:Y:S01]  /*5fa0*/  IMAD R4, R49, R50, R4 ;  /* 0x0000003231047224 */ /* 0x000fe200078e0204 */
[----:B------:R-:W-:Y:S01]  /*5fb0*/  SHF.R.S32.HI R49, RZ, 0x18, R52 ;  /* 0x00000018ff317819 */ /* 0x000fe20000011434 */
[----:B------:R-:W-:Y:S01]  /*5fc0*/  IMAD R6, R47, R10, RZ ;  /* 0x0000000a2f067224 */ /* 0x000fe200078e02ff */
[----:B------:R-:W-:Y:S01]  /*5fd0*/  I2IP.S8.S32.SAT R68, R2, R0, R55 ;  /* 0x0000000002447239 */ /* 0x000fe20000001437 */
[-C--:B------:R-:W-:Y:S01]  /*5fe0*/  IMAD R5, R51, R50.reuse, R5 ;  /* 0x0000003233057224 */ /* 0x080fe200078e0205 */
[----:B------:R-:W-:Y:S01]  /*5ff0*/  SHF.L.U32 R52, R58, 0x10, RZ ;  /* 0x000000103a347819 */ /* 0x000fe200000006ff */
[----:B------:R-:W-:Y:S01]  /*6000*/  IMAD R11, R47, R11, RZ ;  /* 0x0000000b2f0b7224 */ /* 0x000fe200078e02ff */
[----:B------:R-:W-:Y:S01]  /*6010*/  SHF.R.S32.HI R51, RZ, 0x18, R57 ;  /* 0x00000018ff337819 */ /* 0x000fe20000011439 */
[----:B------:R-:W-:Y:S01]  /*6020*/  IMAD R6, R49, R50, R6 ;  /* 0x0000003231067224 */ /* 0x000fe200078e0206 */
[----:B------:R-:W-:Y:S01]  /*6030*/  SHF.R.S32.HI R52, RZ, 0x18, R52 ;  /* 0x00000018ff347819 */ /* 0x000fe20000011434 */
[C---:B------:R-:W-:Y:S02]  /*6040*/  IMAD R8, R47.reuse, R12, RZ ;  /* 0x0000000c2f087224 */ /* 0x040fe400078e02ff */
[----:B------:R-:W-:Y:S02]  /*6050*/  IMAD.MOV.U32 R49, RZ, RZ, R54 ;  /* 0x000000ffff317224 */ /* 0x000fe400078e0036 */
[----:B------:R-:W-:Y:S02]  /*6060*/  IMAD R9, R47, R13, RZ ;  /* 0x0000000d2f097224 */ /* 0x000fe400078e02ff */
[----:B------:R-:W-:Y:S01]  /*6070*/  IMAD R11, R51, R50, R11 ;  /* 0x00000032330b7224 */ /* 0x000fe200078e020b */
[----:B------:R-:W-:Y:S01]  /*6080*/  SHF.R.S32.HI R51, RZ, 0x18, R58 ;  /* 0x00000018ff337819 */ /* 0x000fe2000001143a */
[----:B------:R-:W-:Y:S02]  /*6090*/  IMAD R10, R47, R14, RZ ;  /* 0x0000000e2f0a7224 */ /* 0x000fe400078e02ff */
[----:B------:R-:W-:Y:S01]  /*60a0*/  IMAD R8, R49, R50, R8 ;  /* 0x0000003231087224 */ /* 0x000fe200078e0208 */
[----:B------:R-:W-:Y:S01]  /*60b0*/  I2IP.S8.S32.SAT R69, R11, R6, RZ ;  /* 0x000000060b457239 */ /* 0x000fe200000014ff */
[----:B------:R-:W-:Y:S01]  /*60c0*/  IMAD R15, R47, R15, RZ ;  /* 0x0000000f2f0f7224 */ /* 0x000fe200078e02ff */
[----:B------:R-:W-:Y:S01]  /*60d0*/  PRMT R49, R59, 0x8880, RZ ;  /* 0x000088803b317816 */ /* 0x000fe200000000ff */
[----:B------:R-:W-:Y:S01]  /*60e0*/  IMAD R9, R52, R50, R9 ;  /* 0x0000003234097224 */ /* 0x000fe200078e0209 */
[----:B------:R-:W-:Y:S01]  /*60f0*/  I2IP.S8.S32.SAT R69, R5, R4, R69 ;  /* 0x0000000405457239 */ /* 0x000fe20000001445 */
[-C--:B------:R-:W-:Y:S01]  /*6100*/  IMAD R10, R53, R50.reuse, R10 ;  /* 0x00000032350a7224 */ /* 0x080fe200078e020a */
[----:B------:R-:W-:Y:S01]  /*6110*/  SHF.L.U32 R53, R59, 0x8, RZ ;  /* 0x000000083b357819 */ /* 0x000fe200000006ff */
[----:B------:R-:W-:Y:S01]  /*6120*/  IMAD R15, R51, R50, R15 ;  /* 0x00000032330f7224 */ /* 0x000fe200078e020f */
[----:B------:R-:W-:Y:S01]  /*6130*/  SHF.L.U32 R51, R59, 0x10, RZ ;  /* 0x000000103b337819 */ /* 0x000fe200000006ff */
[C---:B------:R-:W-:Y:S01]  /*6140*/  IMAD R12, R47.reuse, R16, RZ ;  /* 0x000000102f0c7224 */ /* 0x040fe200078e02ff */
[----:B------:R-:W-:Y:S01]  /*6150*/  SHF.R.S32.HI R53, RZ, 0x18, R53 ;  /* 0x00000018ff357819 */ /* 0x000fe20000011435 */
[C---:B------:R-:W-:Y:S01]  /*6160*/  IMAD R13, R47.reuse, R17, RZ ;  /* 0x000000112f0d7224 */ /* 0x040fe200078e02ff */
[----:B------:R-:W-:Y:S01]  /*6170*/  SHF.R.S32.HI R51, RZ, 0x18, R51 ;  /* 0x00000018ff337819 */ /* 0x000fe20000011433 */
[----:B------:R-:W-:Y:S01]  /*6180*/  IMAD R14, R47, R18, RZ ;  /* 0x000000122f0e7224 */ /* 0x000fe200078e02ff */
[----:B------:R-:W-:Y:S01]  /*6190*/  I2IP.S8.S32.SAT R70, R15, R10, RZ ;  /* 0x0000000a0f467239 */ /* 0x000fe200000014ff */
[----:B------:R-:W-:Y:S01]  /*61a0*/  IMAD R12, R49, R50, R12 ;  /* 0x00000032310c7224 */ /* 0x000fe200078e020c */
[----:B------:R-:W-:Y:S01]  /*61b0*/  SHF.R.S32.HI R49, RZ, 0x18, R59 ;  /* 0x00000018ff317819 */ /* 0x000fe2000001143b */
[----:B------:R-:W-:Y:S01]  /*61c0*/  IMAD R19, R47, R19, RZ ;  /* 0x000000132f137224 */ /* 0x000fe200078e02ff */
[----:B------:R-:W-:Y:S01]  /*61d0*/  I2IP.S8.S32.SAT R70, R9, R8, R70 ;  /* 0x0000000809467239 */ /* 0x000fe20000001446 */
[-C--:B------:R-:W-:Y:S01]  /*61e0*/  IMAD R13, R51, R50.reuse, R13 ;  /* 0x00000032330d7224 */ /* 0x080fe200078e020d */
[C---:B------:R-:W-:Y:S01]  /*61f0*/  PRMT R51, R60.reuse, 0x8880, RZ ;  /* 0x000088803c337816 */ /* 0x040fe200000000ff */
[-C--:B------:R-:W-:Y:S01]  /*6200*/  IMAD R14, R53, R50.reuse, R14 ;  /* 0x00000032350e7224 */ /* 0x080fe200078e020e */
[----:B------:R-:W-:Y:S01]  /*6210*/  PRMT R53, R61, 0x8880, RZ ;  /* 0x000088803d357816 */ /* 0x000fe200000000ff */
[----:B------:R-:W-:Y:S01]  /*6220*/  IMAD R19, R49, R50, R19 ;  /* 0x0000003231137224 */ /* 0x000fe200078e0213 */
[----:B------:R-:W-:Y:S01]  /*6230*/  MOV R49, R51 ;  /* 0x0000003300317202 */ /* 0x000fe20000000f00 */
[----:B------:R-:W-:Y:S02]  /*6240*/  IMAD R16, R47, R20, RZ ;  /* 0x000000142f107224 */ /* 0x000fe400078e02ff */
[C---:B------:R-:W-:Y:S01]  /*6250*/  IMAD.U32 R52, R60.reuse, 0x10000, RZ ;  /* 0x000100003c347824 */ /* 0x040fe200078e00ff */
[----:B------:R-:W-:Y:S01]  /*6260*/  I2IP.S8.S32.SAT R71, R19, R14, RZ ;  /* 0x0000000e13477239 */ /* 0x000fe200000014ff */
[----:B------:R-:W-:Y:S01]  /*6270*/  IMAD R16, R49, R50, R16 ;  /* 0x0000003231107224 */ /* 0x000fe200078e0210 */
[----:B------:R-:W-:Y:S01]  /*6280*/  SHF.L.U32 R49, R60, 0x8, RZ ;  /* 0x000000083c317819 */ /* 0x000fe200000006ff */
[C---:B------:R-:W-:Y:S01]  /*6290*/  IMAD R17, R47.reuse, R21, RZ ;  /* 0x000000152f117224 */ /* 0x040fe200078e02ff */
[----:B------:R-:W-:Y:S01]  /*62a0*/  SHF.R.S32.HI R51, RZ, 0x18, R52 ;  /* 0x00000018ff337819 */ /* 0x000fe20000011434 */
[C---:B------:R-:W-:Y:S01]  /*62b0*/  IMAD R18, R47.reuse, R22, RZ ;  /* 0x000000162f127224 */ /* 0x040fe200078e02ff */
[----:B------:R-:W-:Y:S01]  /*62c0*/  SHF.R.S32.HI R49, RZ, 0x18, R49 ;  /* 0x00000018ff317819 */ /* 0x000fe20000011431 */
[----:B------:R-:W-:Y:S01]  /*62d0*/  IMAD R23, R47, R23, RZ ;  /* 0x000000172f177224 */ /* 0x000fe200078e02ff */
[----:B------:R-:W-:Y:S01]  /*62e0*/  I2IP.S8.S32.SAT R71, R13, R12, R71 ;  /* 0x0000000c0d477239 */ /* 0x000fe20000001447 */
[----:B------:R-:W-:Y:S01]  /*62f0*/  IMAD R17, R51, R50, R17 ;  /* 0x0000003233117224 */ /* 0x000fe200078e0211 */
[C---:B------:R-:W-:Y:S01]  /*6300*/  SHF.L.U32 R52, R61.reuse, 0x10, RZ ;  /* 0x000000103d347819 */ /* 0x040fe200000006ff */
[----:B------:R-:W-:Y:S01]  /*6310*/  IMAD.SHL.U32 R54, R61, 0x100, RZ ;  /* 0x000001003d367824 */ /* 0x000fe200078e00ff */
[----:B------:R-:W-:Y:S01]  /*6320*/  SHF.R.S32.HI R51, RZ, 0x18, R60 ;  /* 0x00000018ff337819 */ /* 0x000fe2000001143c */
[----:B------:R-:W-:Y:S01]  /*6330*/  IMAD R20, R47, R24, RZ ;  /* 0x000000182f147224 */ /* 0x000fe200078e02ff */
[----:B------:R1:W-:Y:S01]  /*6340*/  STS.128 [R95+UR49+0x4200], R68 ;  /* 0x004200445f007988 */ /* 0x0003e20008000c31 */
[-C--:B------:R-:W-:Y:S01]  /*6350*/  IMAD R18, R49, R50.reuse, R18 ;  /* 0x0000003231127224 */ /* 0x080fe200078e0212 */
[----:B------:R-:W-:Y:S01]  /*6360*/  SHF.R.S32.HI R52, RZ, 0x18, R52 ;  /* 0x00000018ff347819 */ /* 0x000fe20000011434 */
[----:B------:R-:W-:Y:S01]  /*6370*/  IMAD R21, R47, R25, RZ ;  /* 0x000000192f157224 */ /* 0x000fe200078e02ff */
[----:B------:R-:W-:Y:S01]  /*6380*/  SHF.R.S32.HI R49, RZ, 0x18, R54 ;  /* 0x00000018ff317819 */ /* 0x000fe20000011436 */
[----:B------:R-:W-:Y:S01]  /*6390*/  IMAD R23, R51, R50, R23 ;  /* 0x0000003233177224 */ /* 0x000fe200078e0217 */
[----:B------:R-:W-:Y:S01]  /*63a0*/  SHF.R.S32.HI R51, RZ, 0x18, R61 ;  /* 0x00000018ff337819 */ /* 0x000fe2000001143d */
[----:B------:R-:W-:Y:S01]  /*63b0*/  IMAD R22, R47, R26, RZ ;  /* 0x0000001a2f167224 */ /* 0x000fe200078e02ff */
[----:B------:R-:W-:Y:S01]  /*63c0*/  SHF.R.S32.HI R54, RZ, 0x18, R63 ;  /* 0x00000018ff367819 */ /* 0x000fe2000001143f */
[----:B------:R-:W-:Y:S01]  /*63d0*/  IMAD R20, R53, R50, R20 ;  /* 0x0000003235147224 */ /* 0x000fe200078e0214 */
[----:B------:R-:W-:Y:S01]  /*63e0*/  I2IP.S8.S32.SAT R76, R23, R18, RZ ;  /* 0x00000012174c7239 */ /* 0x000fe200000014ff */
[----:B------:R-:W-:Y:S01]  /*63f0*/  IMAD R27, R47, R27, RZ ;  /* 0x0000001b2f1b7224 */ /* 0x000fe200078e02ff */
[----:B------:R-:W-:Y:S01]  /*6400*/  SHF.L.U32 R53, R62, 0x8, RZ ;  /* 0x000000083e357819 */ /* 0x000fe200000006ff */
[-C--:B------:R-:W-:Y:S01]  /*6410*/  IMAD R21, R52, R50.reuse, R21 ;  /* 0x0000003234157224 */ /* 0x080fe200078e0215 */
[C---:B------:R-:W-:Y:S01]  /*6420*/  SHF.L.U32 R52, R62.reuse, 0x10, RZ ;  /* 0x000000103e347819 */ /* 0x040fe200000006ff */
[----:B------:R-:W-:Y:S01]  /*6430*/  IMAD R22, R49, R50, R22 ;  /* 0x0000003231167224 */ /* 0x000fe200078e0216 */
[----:B------:R-:W-:Y:S01]  /*6440*/  PRMT R49, R62, 0x8880, RZ ;  /* 0x000088803e317816 */ /* 0x000fe200000000ff */
[----:B------:R-:W-:Y:S01]  /*6450*/  IMAD R24, R47, R28, RZ ;  /* 0x0000001c2f187224 */ /* 0x000fe200078e02ff */
[----:B------:R-:W-:Y:S01]  /*6460*/  I2IP.S8.S32.SAT R76, R17, R16, R76 ;  /* 0x00000010114c7239 */ /* 0x000fe2000000144c */
[----:B------:R-:W-:Y:S01]  /*6470*/  IMAD R27, R51, R50, R27 ;  /* 0x00000032331b7224 */ /* 0x000fe200078e021b */
[----:B------:R-:W-:Y:S01]  /*6480*/  SHF.R.S32.HI R51, RZ, 0x18, R52 ;  /* 0x00000018ff337819 */ /* 0x000fe20000011434 */
[C---:B------:R-:W-:Y:S01]  /*6490*/  IMAD R25, R47.reuse, R29, RZ ;  /* 0x0000001d2f197224 */ /* 0x040fe200078e02ff */
[----:B------:R-:W-:Y:S01]  /*64a0*/  SHF.R.S32.HI R53, RZ, 0x18, R53 ;  /* 0x00000018ff357819 */ /* 0x000fe20000011435 */
[----:B------:R-:W-:Y:S01]  /*64b0*/  IMAD R26, R47, R30, RZ ;  /* 0x0000001e2f1a7224 */ /* 0x000fe200078e02ff */
[----:B------:R-:W-:Y:S01]  /*64c0*/  I2IP.S8.S32.SAT R77, R27, R22, RZ ;  /* 0x000000161b4d7239 */ /* 0x000fe200000014ff */
[-C--:B------:R-:W-:Y:S01]  /*64d0*/  IMAD R24, R49, R50.reuse, R24 ;  /* 0x0000003231187224 */ /* 0x080fe200078e0218 */
[----:B------:R-:W-:Y:S01]  /*64e0*/  SHF.L.U32 R52, R63, 0x10, RZ ;  /* 0x000000103f347819 */ /* 0x000fe200000006ff */
[----:B------:R-:W-:Y:S01]  /*64f0*/  IMAD R25, R51, R50, R25 ;  /* 0x0000003233197224 */ /* 0x000fe200078e0219 */
[----:B------:R-:W-:Y:S01]  /*6500*/  I2IP.S8.S32.SAT R77, R21, R20, R77 ;  /* 0x00000014154d7239 */ /* 0x000fe2000000144d */
[----:B------:R-:W-:Y:S01]  /*6510*/  IMAD R26, R53, R50, R26 ;  /* 0x00000032351a7224 */ /* 0x000fe200078e021a */
[----:B------:R-:W-:Y:S01]  /*6520*/  SHF.R.S32.HI R49, RZ, 0x18, R62 ;  /* 0x00000018ff317819 */ /* 0x000fe2000001143e */
[----:B------:R-:W-:Y:S01]  /*6530*/  IMAD R31, R47, R31, RZ ;  /* 0x0000001f2f1f7224 */ /* 0x000fe200078e02ff */
[C---:B------:R-:W-:Y:S01]  /*6540*/  PRMT R51, R63.reuse, 0x8880, RZ ;  /* 0x000088803f337816 */ /* 0x040fe200000000ff */
[----:B------:R-:W-:Y:S01]  /*6550*/  IMAD.SHL.U32 R53, R63, 0x100, RZ ;  /* 0x000001003f357824 */ /* 0x000fe200078e00ff */
[----:B------:R-:W-:Y:S01]  /*6560*/  SHF.R.S32.HI R52, RZ, 0x18, R52 ;  /* 0x00000018ff347819 */ /* 0x000fe20000011434 */
[C---:B------:R-:W-:Y:S02]  /*6570*/  IMAD R28, R47.reuse, R32, RZ ;  /* 0x000000202f1c7224 */ /* 0x040fe400078e02ff */
[----:B------:R-:W-:Y:S01]  /*6580*/  IMAD R29, R47, R33, RZ ;  /* 0x000000212f1d7224 */ /* 0x000fe200078e02ff */
[----:B------:R-:W-:Y:S01]  /*6590*/  SHF.R.S32.HI R53, RZ, 0x18, R53 ;  /* 0x00000018ff357819 */ /* 0x000fe20000011435 */
[-C--:B------:R-:W-:Y:S02]  /*65a0*/  IMAD R31, R49, R50.reuse, R31 ;  /* 0x00000032311f7224 */ /* 0x080fe400078e021f */
[----:B------:R-:W-:Y:S02]  /*65b0*/  IMAD R28, R51, R50, R28 ;  /* 0x00000032331c7224 */ /* 0x000fe400078e021c */
[----:B------:R-:W-:Y:S01]  /*65c0*/  IMAD R30, R47, R34, RZ ;  /* 0x000000222f1e7224 */ /* 0x000fe200078e02ff */
[----:B------:R-:W-:Y:S01]  /*65d0*/  I2IP.S8.S32.SAT R55, R31, R26, RZ ;  /* 0x0000001a1f377239 */ /* 0x000fe200000014ff */
[----:B------:R-:W-:Y:S02]  /*65e0*/  IMAD R29, R52, R50, R29 ;  /* 0x00000032341d7224 */ /* 0x000fe400078e021d */
[----:B------:R-:W-:Y:S01]  /*65f0*/  IMAD R35, R47, R35, RZ ;  /* 0x000000232f237224 */ /* 0x000fe200078e02ff */
[----:B------:R-:W-:Y:S01]  /*6600*/  I2IP.S8.S32.SAT R78, R25, R24, R55 ;  /* 0x00000018194e7239 */ /* 0x000fe20000001437 */
[-C--:B------:R-:W-:Y:S01]  /*6610*/  IMAD R30, R53, R50.reuse, R30 ;  /* 0x00000032351e7224 */ /* 0x080fe200078e021e */
[----:B------:R-:W-:Y:S01]  /*6620*/  LEA R55, R100, UR49, 0x3 ;  /* 0x0000003164377c11 */ /* 0x000fe2000f8e18ff */
[----:B------:R-:W-:Y:S05]  /*6630*/  IMAD R35, R54, R50, R35 ;  /* 0x0000003236237224 */ /* 0x000fea00078e0223 */
[----:B------:R-:W-:Y:S04]  /*6640*/  I2IP.S8.S32.SAT R73, R35, R30, RZ ;  /* 0x0000001e23497239 */ /* 0x000fe800000014ff */
[----:B------:R-:W-:Y:S05]  /*6650*/  I2IP.S8.S32.SAT R79, R29, R28, R73 ;  /* 0x0000001c1d4f7239 */ /* 0x000fea0000001449 */
[----:B------:R1:W-:Y:S01]  /*6660*/  STS.128 [R109+0x4210], R76 ;  /* 0x0042104c6d007388 */ /* 0x0003e20000000c00 */
[----:B------:R-:W-:Y:S01]  /*6670*/  @!PT LDS RZ, [RZ] ;  /* 0x00000000fffff984 */ /* 0x000fe20000000800 */
[----:B------:R-:W-:Y:S01]  /*6680*/  @!PT LDS RZ, [RZ] ;  /* 0x00000000fffff984 */ /* 0x000fe20000000800 */
[----:B------:R-:W-:Y:S01]  /*6690*/  @!PT LDS RZ, [RZ] ;  /* 0x00000000fffff984 */ /* 0x000fe20000000800 */
[----:B------:R-:W-:Y:S01]  /*66a0*/  @!PT LDS RZ, [RZ] ;  /* 0x00000000fffff984 */ /* 0x000fe20000000800 */
[----:B------:R2:W-:Y:S07]  /*66b0*/  MEMBAR.ALL.CTA ;  /* 0x0000000000007992 */ /* 0x0005ee0000008000 */
[----:B--2---:R-:W2:Y:S02]  /*66c0*/  FENCE.VIEW.ASYNC.S ;  /* 0x00000000000073c6 */ /* 0x004ea40000000000 */
[----:B--2---:R-:W-:Y:S06]  /*66d0*/  BAR.SYNC.DEFER_BLOCKING 0x1, 0x80 ;  /* 0x0042000000007b1d */ /* 0x004fec0000010000 */
[----:B------:R-:W-:Y:S05]  /*66e0*/  @P0 BRA `(.L_x_100) ;  /* 0x0000000000280947 */ /* 0x000fea0003800000 */
[----:B------:R-:W-:Y:S02]  /*66f0*/  UIADD3 UR4, UPT, UPT, UR49, 0x4200, URZ ;  /* 0x0000420031047890 */ /* 0x000fe4000fffe0ff */
[----:B------:R-:W-:Y:S01]  /*6700*/  UIADD3 UR6, UP0, UPT, UR52, 0x680, URZ ;  /* 0x0000068034067890 */ /* 0x000fe2000ff1e0ff */
[----:B------:R-:W-:Y:S03]  /*6710*/  UMOV UR43, UR36 ;  /* 0x00000024002b7c82 */ /* 0x000fe60008000000 */
[----:B------:R-:W-:Y:S01]  /*6720*/  MOV R104, UR4 ;  /* 0x0000000400687c02 */ /* 0x000fe20008000f00 */
[----:B------:R-:W-:Y:S03]  /*6730*/  UIADD3.X UR7, UPT, UPT, URZ, UR53, URZ, UP0, !UPT ;  /* 0x00000035ff077290 */ /* 0x000fe600087fe4ff */
[----:B------:R-:W-:Y:S11]  /*6740*/  R2UR UR40, R104 ;  /* 0x00000000682872ca */ /* 0x000ff600000e0000 */
[----:B------:R-:W-:Y:S02]  /*6750*/  @!UPT UIADD3 URZ, UPT, UPT, URZ, URZ, URZ ;  /* 0x000000fffffff290 */ /* 0x000fe4000fffe0ff */
[----:B------:R2:W-:Y:S01]  /*6760*/  UTMASTG.3D [UR40], [UR6] ;  /* 0x00000028060073b5 */ /* 0x0005e20008010000 */
[----:B------:R0:W-:Y:S01]  /*6770*/  UTMACMDFLUSH ;  /* 0x00000000000079b7 */ /* 0x0001e20000000000 */
[----:B--2---:R-:W-:Y:S04]  /*6780*/  DEPBAR.LE SB0, 0x1 ;  /* 0x000080400000791a */ /* 0x004fe80000000000 */
.L_x_100:
[----:B------:R-:W-:Y:S05]  /*6790*/  BSYNC.RECONVERGENT B0 ;  /* 0x0000000000007941 */ /* 0x000fea0003800200 */
.L_x_99:
[----:B------:R-:W-:Y:S06]  /*67a0*/  BAR.SYNC.DEFER_BLOCKING 0x1, 0x80 ;  /* 0x0042000000007b1d */ /* 0x000fec0000010000 */
[----:B------:R-:W2:Y:S01]  /*67b0*/  @P6 SYNCS.PHASECHK.TRANS64.TRYWAIT P0, [R55+URZ+0x50], R74 ;  /* 0x0000504a370065a7 */ /* 0x000ea200080011ff */
[----:B------:R-:W-:Y:S01]  /*67c0*/  BSSY B1, `(.L_x_101) ;  /* 0x000001f000017945 */ /* 0x000fe20003800000 */
[----:B--2---:R-:W-:Y:S03]  /*67d0*/  @P6 SEL R64, RZ, 0x1, !P0 ;  /* 0x00000001ff406807 */ /* 0x004fe60004000000 */
[----:B------:R-:W-:Y:S05]  /*67e0*/  @!P6 BRA `(.L_x_102) ;  /* 0x000000000070e947 */ /* 0x000fea0003800000 */
[----:B------:R-:W-:Y:S01]  /*67f0*/  ISETP.NE.AND P1, PT, R65, RZ, PT ;  /* 0x000000ff4100720c */ /* 0x000fe20003f25270 */
[----:B------:R-:W-:Y:S01]  /*6800*/  BSSY B0, `(.L_x_103) ;  /* 0x0000008000007945 */ /* 0x000fe20003800000 */
[----:B------:R-:W-:Y:S11]  /*6810*/  ISETP.NE.AND P0, PT, R64, RZ, PT ;  /* 0x000000ff4000720c */ /* 0x000ff60003f05270 */
[----:B------:R-:W-:Y:S04]  /*6820*/  @P1 IMAD R3, R100, 0x1000, R67 ;  /* 0x0000100064031824 */ /* 0x000fe800078e0243 */
[----:B------:R-:W-:Y:S01]  /*6830*/  @P1 IMAD.IADD R2, R66, 0x1, R3 ;  /* 0x0000000142021824 */ /* 0x000fe200078e0203 */
[----:B------:R-:W-:Y:S06]  /*6840*/  @P0 BRA `(.L_x_104) ;  /* 0x00000000000c0947 */ /* 0x000fec0003800000 */
[----:B------:R-:W-:Y:S04]  /*6850*/  SHF.L.U32 R0, R99, 0x1f, RZ ;  /* 0x0000001f63007819 */ /* 0x000fe800000006ff */
[----:B------:R-:W2:Y:S02]  /*6860*/  SYNCS.PHASECHK.TRANS64.TRYWAIT P0, [R55+URZ+0x50], R0 ;  /* 0x00005000370075a7 */ /* 0x000ea400080011ff */
[----:B--2---:R-:W-:Y:S05]  /*6870*/  @!P0 BRA `(.L_x_105) ;  /* 0x0000003000ec8947 */ /* 0x004fea0003800000 */
.L_x_104:
[----:B------:R-:W-:Y:S05]  /*6880*/  BSYNC B0 ;  /* 0x0000000000007941 */ /* 0x000fea0003800000 */
.L_x_103:
[----:B------:R-:W-:Y:S01]  /*6890*/  ISETP.NE.AND P0, PT, R65, RZ, PT ;  /* 0x000000ff4100720c */ /* 0x000fe20003f05270 */
[----:B--2---:R-:W-:Y:S02]  /*68a0*/  VIADD R55, R55, 0x70 ;  /* 0x0000007037377836 */ /* 0x004fe40000000000 */
[----:B------:R-:W-:Y:S02]  /*68b0*/  IMAD.U32 R0, RZ, RZ, UR37 ;  /* 0x00000025ff007e24 */ /* 0x000fe4000f8e00ff */
[----:B------:R-:W-:Y:S03]  /*68c0*/  VIADD R100, R100, 0x1 ;  /* 0x0000000164647836 */ /* 0x000fe60000000000 */
[----:B------:R-:W-:Y:S05]  /*68d0*/  PRMT R0, R0, 0x654, R55 ;  /* 0x0000065400007816 */ /* 0x000fea0000000037 */
[----:B------:R2:W3:Y:S04]  /*68e0*/  @P0 LDS.128 R56, [R3+0x200] ;  /* 0x0002000003380984 */ /* 0x0004e80000000c00 */
[----:B------:R2:W4:Y:S01]  /*68f0*/  @P0 LDS.128 R60, [R2+0x210] ;  /* 0x00021000023c0984 */ /* 0x0005220000000c00 */
        /* <DEDUP_REMOVED lines=10> */
[----:B--23--:R-:W-:Y:S02]  /*69a0*/  LOP3.LUT R99, R99, R0, RZ, 0x3c, !PT ;  /* 0x0000000063637212 */ /* 0x00cfe400078e3cff */
.L_x_102:
[----:B------:R-:W-:Y:S05]  /*69b0*/  BSYNC B1 ;  /* 0x0000000000017941 */ /* 0x000fea0003800000 */
.L_x_101:
[----:B------:R-:W-:Y:S05]  /*69c0*/  VIADD R3, R48, 0x40 ;  /* 0x0000004030037836 */ /* 0x000fea0000000000 */
[----:B------:R-:W-:Y:S04]  /*69d0*/  SHF.R.U32.HI R3, RZ, 0x15, R3 ;  /* 0x00000015ff037819 */ /* 0x000fe80000011603 */
[----:B------:R-:W-:Y:S11]  /*69e0*/  LOP3.LUT P0, RZ, R3, 0x3, R96, 0x48, !PT ;  /* 0x0000000303ff7812 */ /* 0x000ff60007804860 */
[----:B------:R-:W-:Y:S02]  /*69f0*/  @!UPT UIADD3 URZ, UPT, UPT, URZ, URZ, URZ ;  /* 0x000000fffffff290 */ /* 0x000fe4000fffe0ff */
[----:B------:R-:W-:Y:S05]  /*6a00*/  @!P0 BRA `(.L_x_106) ;  /* 0x0000000000408947 */ /* 0x000fea0003800000 */
[----:B------:R-:W2:Y:S01]  /*6a10*/  LDCU.64 UR8, c[0x4][0x78] ;  /* 0x01000f00ff0877ac */ /* 0x000ea20008000a00 */
[----:B------:R-:W-:Y:S01]  /*6a20*/  MOV R3, 0x0 ;  /* 0x0000000000037802 */ /* 0x000fe20000000f00 */
[----:B------:R-:W-:Y:S02]  /*6a30*/  HFMA2 R12, -RZ, RZ, 0, 5.9604644775390625e-08 ;  /* 0x00000001ff0c7431 */ /* 0x000fe400000001ff */
[----:B------:R-:W-:Y:S02]  /*6a40*/  IMAD.MOV.U32 R8, RZ, RZ, 0x192 ;  /* 0x00000192ff087424 */ /* 0x000fe400078e00ff */
[----:B------:R-:W-:Y:S01]  /*6a50*/  IMAD.MOV.U32 R13, RZ, RZ, RZ ;  /* 0x000000ffff0d7224 */ /* 0x000fe200078e00ff */
[----:B------:R-:W3:Y:S01]  /*6a60*/  LDCU.64 UR6, c[0x4][0x80] ;  /* 0x01001000ff0677ac */ /* 0x000ee20008000a00 */
[----:B------:R-:W1:Y:S01]  /*6a70*/  LDC.64 R2, c[0x4][R3] ;  /* 0x0100000003027b82 */ /* 0x000e620000000a00 */
[----:B------:R-:W5:Y:S01]  /*6a80*/  LDCU.64 UR4, c[0x4][0x18] ;  /* 0x01000300ff0477ac */ /* 0x000f620008000a00 */
[----:B--2---:R-:W-:Y:S01]  /*6a90*/  MOV R5, UR9 ;  /* 0x0000000900057c02 */ /* 0x004fe20008000f00 */
[----:B------:R-:W-:Y:S01]  /*6aa0*/  IMAD.U32 R4, RZ, RZ, UR8 ;  /* 0x00000008ff047e24 */ /* 0x000fe2000f8e00ff */
[----:B---3--:R-:W-:Y:S01]  /*6ab0*/  MOV R7, UR7 ;  /* 0x0000000700077c02 */ /* 0x008fe20008000f00 */
[----:B------:R-:W-:Y:S01]  /*6ac0*/  IMAD.U32 R6, RZ, RZ, UR6 ;  /* 0x00000006ff067e24 */ /* 0x000fe2000f8e00ff */
[----:B-----5:R-:W-:Y:S01]  /*6ad0*/  MOV R11, UR5 ;  /* 0x00000005000b7c02 */ /* 0x020fe20008000f00 */
[----:B------:R-:W-:Y:S02]  /*6ae0*/  IMAD.U32 R10, RZ, RZ, UR4 ;  /* 0x00000004ff0a7e24 */ /* 0x000fe4000f8e00ff */
[----:B------:R-:W-:Y:S07]  /*6af0*/  LEPC R20, `(.L_x_106) ;  /* 0x000000001014794e */ /* 0x000fee0000000000 */
[----:B-1--4-:R-:W-:Y:S05]  /*6b00*/  CALL.ABS.NOINC R2 ;  /* 0x0000000002007343 */ /* 0x012fea0003c00000 */
.L_x_106:
[----:B------:R-:W-:Y:S01]  /*6b10*/  SHF.L.U32 R51, R56, 0x10, RZ ;  /* 0x0000001038337819 */ /* 0x000fe200000006ff */
[----:B------:R-:W-:Y:S05]  /*6b20*/  WARPSYNC.ALL ;  /* 0x0000000000007948 */ /* 0x000fea0003800000 */
[----:B------:R-:W-:Y:S01]  /*6b30*/  R2UR UR4, R48 ;  /* 0x00000000300472ca */ /* 0x000fe200000e0000 */
[----:B------:R-:W-:Y:S01]  /*6b40*/  BSSY.RECONVERGENT B0, `(.L_x_107) ;  /* 0x0000099000007945 */ /* 0x000fe20003800200 */
[C---:B------:R-:W-:Y:S02]  /*6b50*/  PRMT R49, R56.reuse, 0x8880, RZ ;  /* 0x0000888038317816 */ /* 0x040fe400000000ff */
[----:B------:R-:W-:Y:S02]  /*6b60*/  SHF.R.S32.HI R51, RZ, 0x18, R51 ;  /* 0x00000018ff337819 */ /* 0x000fe40000011433 */
[----:B------:R-:W-:Y:S02]  /*6b70*/  SHF.L.U32 R52, R56, 0x8, RZ ;  /* 0x0000000838347819 */ /* 0x000fe400000006ff */
[----:B------:R-:W-:Y:S02]  /*6b80*/  SHF.L.U32 R53, R57, 0x8, RZ ;  /* 0x0000000839357819 */ /* 0x000fe400000006ff */
[----:B------:R-:W-:Y:S02]  /*6b90*/  SHF.R.S32.HI R54, RZ, 0x18, R58 ;  /* 0x00000018ff367819 */ /* 0x000fe4000001143a */
[----:B------:R-:W-:Y:S01]  /*6ba0*/  SHF.R.S32.HI R53, RZ, 0x18, R53 ;  /* 0x00000018ff357819 */ /* 0x000fe20000011435 */
[----:B------:R-:W-:Y:S01]  /*6bb0*/  LDTM.16dp32bit_t0_t15.x32 R4, tmem[UR4+0x40] ;  /* 0x00004004000479ee */ /* 0x000fe20008a80000 */
[----:B------:R-:W2:Y:S01]  /*6bc0*/  LDTM.16dp32bit_t16_t31.x32 R4, tmem[UR4+0x60] ;  /* 0x00006004000479ee */ /* 0x000ea20008aa0000 */
[----:B----4-:R-:W-:Y:S02]  /*6bd0*/  SHF.L.U32 R55, R62, 0x8, RZ ;  /* 0x000000083e377819 */ /* 0x010fe400000006ff */
[----:B------:R-:W-:Y:S02]  /*6be0*/  ISETP.NE.AND P0, PT, R105, RZ, PT ;  /* 0x000000ff6900720c */ /* 0x000fe40003f05270 */
[----:B------:R-:W-:Y:S02]  /*6bf0*/  SHF.R.S32.HI R55, RZ, 0x18, R55 ;  /* 0x00000018ff377819 */ /* 0x000fe40000011437 */
[----:B------:R-:W-:Y:S01]  /*6c00*/  ISETP.NE.AND P6, PT, R72, RZ, PT ;  /* 0x000000ff4800720c */ /* 0x000fe20003fc5270 */
[C---:B--2---:R-:W-:Y:S02]  /*6c10*/  IMAD R0, R47.reuse, R4, RZ ;  /* 0x000000042f007224 */ /* 0x044fe400078e02ff */
        /* <DEDUP_REMOVED lines=12> */
[C---:B------:R-:W-:Y:S01]  /*6ce0*/  IMAD R4, R47.reuse, R8, RZ ;  /* 0x000000082f047224 */ /* 0x040fe200078e02ff */
[----:B------:R-:W-:Y:S01]  /*6cf0*/  SHF.L.U32 R52, R58, 0x10, RZ ;  /* 0x000000103a347819 */ /* 0x000fe200000006ff */
[----:B------:R-:W-:Y:S01]  /*6d00*/  IMAD R5, R47, R9, RZ ;  /* 0x000000092f057224 */ /* 0x000fe200078e02ff */
[----:B-1----:R-:W-:Y:S01]  /*6d10*/  I2IP.S8.S32.SAT R69, R7, R3, RZ ;  /* 0x0000000307457239 */ /* 0x002fe200000014ff */
[----:B------:R-:W-:Y:S01]  /*6d20*/  IMAD R6, R47, R10, RZ ;  /* 0x0000000a2f067224 */ /* 0x000fe200078e02ff */
[----:B------:R-:W-:Y:S01]  /*6d30*/  SHF.R.S32.HI R52, RZ, 0x18, R52 ;  /* 0x00000018ff347819 */ /* 0x000fe20000011434 */
[----:B------:R-:W-:Y:S01]  /*6d40*/  IMAD R4, R49, R50, R4 ;  /* 0x0000003231047224 */ /* 0x000fe200078e0204 */
[----:B------:R-:W-:Y:S01]  /*6d50*/  I2IP.S8.S32.SAT R68, R2, R0, R69 ;  /* 0x0000000002447239 */ /* 0x000fe20000001445 */
[-C--:B------:R-:W-:Y:S01]  /*6d60*/  IMAD R5, R51, R50.reuse, R5 ;  /* 0x0000003233057224 */ /* 0x080fe200078e0205 */
[----:B------:R-:W-:Y:S01]  /*6d70*/  SHF.R.S32.HI R49, RZ, 0x18, R57 ;  /* 0x00000018ff317819 */ /* 0x000fe20000011439 */
[----:B------:R-:W-:Y:S01]  /*6d80*/  IMAD R11, R47, R11, RZ ;  /* 0x0000000b2f0b7224 */ /* 0x000fe200078e02ff */
[C---:B------:R-:W-:Y:S01]  /*6d90*/  PRMT R51, R58.reuse, 0x8880, RZ ;  /* 0x000088803a337816 */ /* 0x040fe200000000ff */
[----:B------:R-:W-:Y:S01]  /*6da0*/  IMAD R6, R53, R50, R6 ;  /* 0x0000003235067224 */ /* 0x000fe200078e0206 */
[----:B------:R-:W-:Y:S01]  /*6db0*/  SHF.L.U32 R53, R58, 0x8, RZ ;  /* 0x000000083a357819 */ /* 0x000fe200000006ff */
[C---:B------:R-:W-:Y:S02]  /*6dc0*/  IMAD R8, R47.reuse, R12, RZ ;  /* 0x0000000c2f087224 */ /* 0x040fe400078e02ff */
[----:B------:R-:W-:Y:S01]  /*6dd0*/  IMAD R9, R47, R13, RZ ;  /* 0x0000000d2f097224 */ /* 0x000fe200078e02ff */
[----:B------:R-:W-:Y:S01]  /*6de0*/  SHF.R.S32.HI R53, RZ, 0x18, R53 ;  /* 0x00000018ff357819 */ /* 0x000fe20000011435 */
[----:B------:R-:W-:Y:S01]  /*6df0*/  IMAD R11, R49, R50, R11 ;  /* 0x00000032310b7224 */ /* 0x000fe200078e020b */
[----:B------:R-:W-:Y:S01]  /*6e00*/  PRMT R49, R59, 0x8880, RZ ;  /* 0x000088803b317816 */ /* 0x000fe200000000ff */
[----:B------:R-:W-:Y:S02]  /*6e10*/  IMAD R10, R47, R14, RZ ;  /* 0x0000000e2f0a7224 */ /* 0x000fe400078e02ff */
[----:B------:R-:W-:Y:S01]  /*6e20*/  IMAD R8, R51, R50, R8 ;  /* 0x0000003233087224 */ /* 0x000fe200078e0208 */
[----:B------:R-:W-:Y:S01]  /*6e30*/  I2IP.S8.S32.SAT R70, R11, R6, RZ ;  /* 0x000000060b467239 */ /* 0x000fe200000014ff */
[-C--:B------:R-:W-:Y:S01]  /*6e40*/  IMAD R9, R52, R50.reuse, R9 ;  /* 0x0000003234097224 */ /* 0x080fe200078e0209 */
[----:B------:R-:W-:Y:S01]  /*6e50*/  SHF.L.U32 R51, R59, 0x10, RZ ;  /* 0x000000103b337819 */ /* 0x000fe200000006ff */
[----:B------:R-:W-:Y:S01]  /*6e60*/  IMAD R10, R53, R50, R10 ;  /* 0x00000032350a7224 */ /* 0x000fe200078e020a */
[----:B------:R-:W-:Y:S01]  /*6e70*/  I2IP.S8.S32.SAT R69, R5, R4, R70 ;  /* 0x0000000405457239 */ /* 0x000fe20000001446 */
[----:B------:R-:W-:Y:S01]  /*6e80*/  IMAD R15, R47, R15, RZ ;  /* 0x0000000f2f0f7224 */ /* 0x000fe200078e02ff */
[----:B------:R-:W-:Y:S01]  /*6e90*/  SHF.R.S32.HI R51, RZ, 0x18, R51 ;  /* 0x00000018ff337819 */ /* 0x000fe20000011433 */
[----:B------:R-:W-:Y:S01]  /*6ea0*/  IMAD.SHL.U32 R53, R59, 0x100, RZ ;  /* 0x000001003b357824 */ /* 0x000fe200078e00ff */
[----:B------:R-:W-:Y:S01]  /*6eb0*/  SHF.R.S32.HI R52, RZ, 0x18, R59 ;  /* 0x00000018ff347819 */ /* 0x000fe2000001143b */
[C---:B------:R-:W-:Y:S02]  /*6ec0*/  IMAD R12, R47.reuse, R16, RZ ;  /* 0x000000102f0c7224 */ /* 0x040fe400078e02ff */
[----:B------:R-:W-:Y:S01]  /*6ed0*/  IMAD R13, R47, R17, RZ ;  /* 0x000000112f0d7224 */ /* 0x000fe200078e02ff */
[----:B------:R-:W-:Y:S01]  /*6ee0*/  SHF.R.S32.HI R53, RZ, 0x18, R53 ;  /* 0x00000018ff357819 */ /* 0x000fe20000011435 */
[----:B------:R-:W-:Y:S01]  /*6ef0*/  IMAD R15, R54, R50, R15 ;  /* 0x00000032360f7224 */ /* 0x000fe200078e020f */
[----:B------:R-:W-:Y:S01]  /*6f00*/  SHF.L.U32 R54, R61, 0x10, RZ ;  /* 0x000000103d367819 */ /* 0x000fe200000006ff */
[----:B------:R-:W-:Y:S02]  /*6f10*/  IMAD R14, R47, R18, RZ ;  /* 0x000000122f0e7224 */ /* 0x000fe400078e02ff */
[----:B------:R-:W-:Y:S01]  /*6f20*/  IMAD R12, R49, R50, R12 ;  /* 0x00000032310c7224 */ /* 0x000fe200078e020c */
[----:B------:R-:W-:Y:S01]  /*6f30*/  I2IP.S8.S32.SAT R71, R15, R10, RZ ;  /* 0x0000000a0f477239 */ /* 0x000fe200000014ff */
[----:B------:R-:W-:Y:S01]  /*6f40*/  IMAD R19, R47, R19, RZ ;  /* 0x000000132f137224 */ /* 0x000fe200078e02ff */
[----:B------:R-:W-:Y:S01]  /*6f50*/  PRMT R49, R60, 0x8880, RZ ;  /* 0x000088803c317816 */ /* 0x000fe200000000ff */
[----:B------:R-:W-:Y:S01]  /*6f60*/  IMAD R13, R51, R50, R13 ;  /* 0x00000032330d7224 */ /* 0x000fe200078e020d */
[----:B------:R-:W-:Y:S01]  /*6f70*/  I2IP.S8.S32.SAT R70, R9, R8, R71 ;  /* 0x0000000809467239 */ /* 0x000fe20000001447 */
[----:B------:R-:W-:Y:S01]  /*6f80*/  IMAD R16, R47, R20, RZ ;  /* 0x000000142f107224 */ /* 0x000fe200078e02ff */
[----:B------:R-:W-:Y:S01]  /*6f90*/  SHF.R.S32.HI R54, RZ, 0x18, R54 ;  /* 0x00000018ff367819 */ /* 0x000fe20000011436 */
[-C--:B------:R-:W-:Y:S01]  /*6fa0*/  IMAD R14, R53, R50.reuse, R14 ;  /* 0x00000032350e7224 */ /* 0x080fe200078e020e */
[----:B------:R-:W-:Y:S01]  /*6fb0*/  PRMT R53, R61, 0x8880, RZ ;  /* 0x000088803d357816 */ /* 0x000fe200000000ff */
[-C--:B------:R-:W-:Y:S01]  /*6fc0*/  IMAD R19, R52, R50.reuse, R19 ;  /* 0x0000003234137224 */ /* 0x080fe200078e0213 */
[----:B------:R-:W-:Y:S01]  /*6fd0*/  SHF.R.S32.HI R52, RZ, 0x18, R60 ;  /* 0x00000018ff347819 */ /* 0x000fe2000001143c */
[----:B------:R-:W-:Y:S01]  /*6fe0*/  IMAD R16, R49, R50, R16 ;  /* 0x0000003231107224 */ /* 0x000fe200078e0210 */
[C---:B------:R-:W-:Y:S01]  /*6ff0*/  SHF.L.U32 R49, R60.reuse, 0x10, RZ ;  /* 0x000000103c317819 */ /* 0x040fe200000006ff */
[C---:B------:R-:W-:Y:S01]  /*7000*/  IMAD R17, R47.reuse, R21, RZ ;  /* 0x000000152f117224 */ /* 0x040fe200078e02ff */
[----:B------:R-:W-:Y:S01]  /*7010*/  SHF.L.U32 R51, R60, 0x8, RZ ;  /* 0x000000083c337819 */ /* 0x000fe200000006ff */
[C---:B------:R-:W-:Y:S01]  /*7020*/  IMAD R18, R47.reuse, R22, RZ ;  /* 0x000000162f127224 */ /* 0x040fe200078e02ff */
[----:B------:R-:W-:Y:S01]  /*7030*/  SHF.R.S32.HI R49, RZ, 0x18, R49 ;  /* 0x00000018ff317819 */ /* 0x000fe20000011431 */
[C---:B------:R-:W-:Y:S01]  /*7040*/  IMAD R23, R47.reuse, R23, RZ ;  /* 0x000000172f177224 */ /* 0x040fe200078e02ff */
[----:B------:R-:W-:Y:S01]  /*7050*/  SHF.R.S32.HI R51, RZ, 0x18, R51 ;  /* 0x00000018ff337819 */ /* 0x000fe20000011433 */
[----:B------:R-:W-:Y:S01]  /*7060*/  IMAD R20, R47, R24, RZ ;  /* 0x000000182f147224 */ /* 0x000fe200078e02ff */
[----:B------:R-:W-:Y:S01]  /*7070*/  I2IP.S8.S32.SAT R71, R19, R14, RZ ;  /* 0x0000000e13477239 */ /* 0x000fe200000014ff */
[----:B------:R-:W-:Y:S02]  /*7080*/  IMAD R17, R49, R50, R17 ;  /* 0x0000003231117224 */ /* 0x000fe400078e0211 */
[----:B------:R-:W-:Y:S01]  /*7090*/  IMAD.SHL.U32 R49, R61, 0x100, RZ ;  /* 0x000001003d317824 */ /* 0x000fe200078e00ff */
[----:B------:R-:W-:Y:S01]  /*70a0*/  I2IP.S8.S32.SAT R71, R13, R12, R71 ;  /* 0x0000000c0d477239 */ /* 0x000fe20000001447 */
[-C--:B------:R-:W-:Y:S01]  /*70b0*/  IMAD R18, R51, R50.reuse, R18 ;  /* 0x0000003233127224 */ /* 0x080fe200078e0212 */
[----:B------:R-:W-:Y:S01]  /*70c0*/  SHF.R.S32.HI R51, RZ, 0x18, R61 ;  /* 0x00000018ff337819 */ /* 0x000fe2000001143d */
[C---:B------:R-:W-:Y:S01]  /*70d0*/  IMAD R21, R47.reuse, R25, RZ ;  /* 0x000000192f157224 */ /* 0x040fe200078e02ff */
[----:B------:R-:W-:Y:S01]  /*70e0*/  SHF.R.S32.HI R49, RZ, 0x18, R49 ;  /* 0x00000018ff317819 */ /* 0x000fe20000011431 */
[----:B------:R-:W-:Y:S01]  /*70f0*/  IMAD R23, R52, R50, R23 ;  /* 0x0000003234177224 */ /* 0x000fe200078e0217 */
[----:B------:R1:W-:Y:S01]  /*7100*/  STS.128 [R95+UR49+0x5200], R68 ;  /* 0x005200445f007988 */ /* 0x0003e20008000c31 */
[----:B------:R-:W-:Y:S01]  /*7110*/  IMAD R22, R47, R26, RZ ;  /* 0x0000001a2f167224 */ /* 0x000fe200078e02ff */
[C---:B------:R-:W-:Y:S01]  /*7120*/  SHF.L.U32 R52, R62.reuse, 0x10, RZ ;  /* 0x000000103e347819 */ /* 0x040fe200000006ff */
        /* <DEDUP_REMOVED lines=9> */
[----:B------:R-:W-:Y:S01]  /*71c0*/  SHF.R.S32.HI R49, RZ, 0x18, R62 ;  /* 0x00000018ff317819 */ /* 0x000fe2000001143e */
[----:B------:R-:W-:Y:S01]  /*71d0*/  IMAD R25, R47, R29, RZ ;  /* 0x0000001d2f197224 */ /* 0x000fe200078e02ff */
[----:B------:R-:W-:Y:S01]  /*71e0*/  SHF.R.S32.HI R54, RZ, 0x18, R63 ;  /* 0x00000018ff367819 */ /* 0x000fe2000001143f */
[-C--:B------:R-:W-:Y:S01]  /*71f0*/  IMAD R27, R51, R50.reuse, R27 ;  /* 0x00000032331b7224 */ /* 0x080fe200078e021b */
[----:B------:R-:W-:Y:S01]  /*7200*/  PRMT R51, R63, 0x8880, RZ ;  /* 0x000088803f337816 */ /* 0x000fe200000000ff */
[----:B------:R-:W-:Y:S01]  /*7210*/  IMAD R24, R53, R50, R24 ;  /* 0x0000003235187224 */ /* 0x000fe200078e0218 */
[----:B------:R-:W-:Y:S01]  /*7220*/  SHF.L.U32 R53, R63, 0x8, RZ ;  /* 0x000000083f357819 */ /* 0x000fe200000006ff */
[----:B------:R-:W-:Y:S01]  /*7230*/  IMAD R26, R47, R30, RZ ;  /* 0x0000001e2f1a7224 */ /* 0x000fe200078e02ff */
[----:B------:R-:W-:Y:S01]  /*7240*/  I2IP.S8.S32.SAT R73, R27, R22, RZ ;  /* 0x000000161b497239 */ /* 0x000fe200000014ff */
[----:B------:R-:W-:Y:S01]  /*7250*/  IMAD R25, R52, R50, R25 ;  /* 0x0000003234197224 */ /* 0x000fe200078e0219 */
[----:B------:R-:W-:Y:S01]  /*7260*/  SHF.L.U32 R52, R63, 0x10, RZ ;  /* 0x000000103f347819 */ /* 0x000fe200000006ff */
[C---:B------:R-:W-:Y:S01]  /*7270*/  IMAD R31, R47.reuse, R31, RZ ;  /* 0x0000001f2f1f7224 */ /* 0x040fe200078e02ff */
[----:B------:R-:W-:Y:S01]  /*7280*/  SHF.R.S32.HI R53, RZ, 0x18, R53 ;  /* 0x00000018ff357819 */ /* 0x000fe20000011435 */
[----:B------:R-:W-:Y:S01]  /*7290*/  IMAD R28, R47, R32, RZ ;  /* 0x000000202f1c7224 */ /* 0x000fe200078e02ff */
[----:B------:R-:W-:Y:S01]  /*72a0*/  SHF.R.S32.HI R52, RZ, 0x18, R52 ;  /* 0x00000018ff347819 */ /* 0x000fe20000011434 */
[----:B------:R-:W-:Y:S01]  /*72b0*/  IMAD R26, R55, R50, R26 ;  /* 0x00000032371a7224 */ /* 0x000fe200078e021a */
[----:B------:R-:W-:Y:S01]  /*72c0*/  I2IP.S8.S32.SAT R77, R21, R20, R73 ;  /* 0x00000014154d7239 */ /* 0x000fe20000001449 */
[----:B------:R-:W-:Y:S01]  /*72d0*/  IMAD R29, R47, R33, RZ ;  /* 0x000000212f1d7224 */ /* 0x000fe200078e02ff */
[----:B------:R-:W-:Y:S01]  /*72e0*/  LEA R73, R100, UR49, 0x3 ;  /* 0x0000003164497c11 */ /* 0x000fe2000f8e18ff */
        /* <DEDUP_REMOVED lines=8> */
[----:B------:R-:W-:Y:S01]  /*7370*/  @P6 SHF.L.U32 R74, R99, 0x1f, RZ ;  /* 0x0000001f634a6819 */ /* 0x000fe200000006ff */
        /* <DEDUP_REMOVED lines=12> */
[----:B------:R-:W-:Y:S02]  /*7440*/  UIADD3 UR8, UP0, UPT, UR52, 0x680, URZ ;  /* 0x0000068034087890 */ /* 0x000fe4000ff1e0ff */
[----:B------:R-:W-:Y:S02]  /*7450*/  UIADD3 UR5, UPT, UPT, UR41, 0x40, URZ ;  /* 0x0000004029057890 */ /* 0x000fe4000fffe0ff */
[----:B------:R-:W-:Y:S02]  /*7460*/  UIADD3 UR4, UPT, UPT, UR49, 0x5200, URZ ;  /* 0x0000520031047890 */ /* 0x000fe4000fffe0ff */
[----:B------:R-:W-:Y:S01]  /*7470*/  UIADD3.X UR9, UPT, UPT, URZ, UR53, URZ, UP0, !UPT ;  /* 0x00000035ff097290 */ /* 0x000fe200087fe4ff */
[----:B------:R-:W-:Y:S01]  /*7480*/  UMOV UR6, UR42 ;  /* 0x0000002a00067c82 */ /* 0x000fe20008000000 */
[----:B------:R-:W-:Y:S07]  /*7490*/  UMOV UR7, UR36 ;  /* 0x0000002400077c82 */ /* 0x000fee0008000000 */
[----:B------:R2:W-:Y:S01]  /*74a0*/  UTMASTG.3D [UR4], [UR8] ;  /* 0x00000004080073b5 */ /* 0x0005e20008010000 */
[----:B------:R0:W-:Y:S01]  /*74b0*/  UTMACMDFLUSH ;  /* 0x00000000000079b7 */ /* 0x0001e20000000000 */
[----:B--2---:R-:W-:Y:S04]  /*74c0*/  DEPBAR.LE SB0, 0x1 ;  /* 0x000080400000791a */ /* 0x004fe80000000000 */
.L_x_108:
[----:B------:R-:W-:Y:S05]  /*74d0*/  BSYNC.RECONVERGENT B0 ;  /* 0x0000000000007941 */ /* 0x000fea0003800200 */
.L_x_107:
        /* <DEDUP_REMOVED lines=14> */
.L_x_112:
[----:B------:R-:W-:Y:S05]  /*75c0*/  BSYNC B0 ;  /* 0x0000000000007941 */ /* 0x000fea0003800000 */
.L_x_111:
        /* <DEDUP_REMOVED lines=18> */
.L_x_110:
[----:B------:R-:W-:Y:S05]  /*76f0*/  BSYNC B1 ;  /* 0x0000000000017941 */ /* 0x000fea0003800000 */
.L_x_109:
        /* <DEDUP_REMOVED lines=21> */
.L_x_114:
        /* <DEDUP_REMOVED lines=8> */
[----:B------:R-:W-:Y:S02]  /*78d0*/  ISETP.NE.AND P6, PT, R72, RZ, PT ;  /* 0x000000ff4800720c */ /* 0x000fe40003fc5270 */
[----:B------:R-:W-:Y:S01]  /*78e0*/  SHF.R.S32.HI R53, RZ, 0x18, R53 ;  /* 0x00000018ff357819 */ /* 0x000fe20000011435 */
[----:B------:R-:W-:Y:S01]  /*78f0*/  LDTM.16dp32bit_t0_t15.x32 R4, tmem[UR4+0x80] ;  /* 0x00008004000479ee */ /* 0x000fe20008a80000 */
[----:B------:R-:W2:Y:S01]  /*7900*/  LDTM.16dp32bit_t16_t31.x32 R4, tmem[UR4+0xa0] ;  /* 0x0000a004000479ee */ /* 0x000ea20008aa0000 */
[----:B------:R-:W-:Y:S02]  /*7910*/  SHF.R.S32.HI R54, RZ, 0x18, R58 ;  /* 0x00000018ff367819 */ /* 0x000fe4000001143a */
[----:B----4-:R-:W-:Y:S02]  /*7920*/  SHF.L.U32 R55, R62, 0x8, RZ ;  /* 0x000000083e377819 */ /* 0x010fe400000006ff */
[----:B------:R-:W-:Y:S02]  /*7930*/  ISETP.NE.AND P0, PT, R105, RZ, PT ;  /* 0x000000ff6900720c */ /* 0x000fe40003f05270 */
[----:B------:R-:W-:Y:S01]  /*7940*/  SHF.R.S32.HI R55, RZ, 0x18, R55 ;  /* 0x00000018ff377819 */ /* 0x000fe20000011437 */
        /* <DEDUP_REMOVED lines=132> */
[----:B------:R-:W-:Y:S02]  /*8190*/  UIADD3 UR8, UP0, UPT, UR52, 0x680, URZ ;  /* 0x0000068034087890 */ /* 0x000fe4000ff1e0ff */
[----:B------:R-:W-:Y:S02]  /*81a0*/  UIADD3 UR5, UPT, UPT, UR41, 0x80, URZ ;  /* 0x0000008029057890 */ /* 0x000fe4000fffe0ff */
[----:B------:R-:W-:Y:S01]  /*81b0*/  MOV R104, UR10 ;  /* 0x0000000a00687c02 */ /* 0x000fe20008000f00 */
[----:B------:R-:W-:Y:S01]  /*81c0*/  UIADD3.X UR9, UPT, UPT, URZ, UR53, URZ, UP0, !UPT ;  /* 0x00000035ff097290 */ /* 0x000fe200087fe4ff */
[----:B------:R-:W-:Y:S02]  /*81d0*/  UMOV UR6, UR42 ;  /* 0x0000002a00067c82 */ /* 0x000fe40008000000 */
[----:B------:R-:W-:Y:S01]  /*81e0*/  R2UR UR4, R104 ;  /* 0x00000000680472ca */ /* 0x000fe200000e0000 */
[----:B------:R-:W-:Y:S11]  /*81f0*/  UMOV UR7, UR36 ;  /* 0x0000002400077c82 */ /* 0x000ff60008000000 */
[----:B------:R-:W-:Y:S01]  /*8200*/  @!UPT UIADD3 URZ, UPT, UPT, URZ, URZ, URZ ;  /* 0x000000fffffff290 */ /* 0x000fe2000fffe0ff */
[----:B------:R2:W-:Y:S01]  /*8210*/  UTMASTG.3D [UR4], [UR8] ;  /* 0x00000004080073b5 */ /* 0x0005e20008010000 */
[----:B------:R0:W-:Y:S01]  /*8220*/  UTMACMDFLUSH ;  /* 0x00000000000079b7 */ /* 0x0001e20000000000 */
[----:B--2---:R-:W-:Y:S04]  /*8230*/  DEPBAR.LE SB0, 0x1 ;  /* 0x000080400000791a */ /* 0x004fe80000000000 */
.L_x_116:
[----:B------:R-:W-:Y:S05]  /*8240*/  BSYNC.RECONVERGENT B0 ;  /* 0x0000000000007941 */ /* 0x000fea0003800200 */
.L_x_115:
        /* <DEDUP_REMOVED lines=14> */
.L_x_120:
[----:B------:R-:W-:Y:S05]  /*8330*/  BSYNC B0 ;  /* 0x0000000000007941 */ /* 0x000fea0003800000 */
.L_x_119:
        /* <DEDUP_REMOVED lines=18> */
.L_x_118:
[----:B------:R-:W-:Y:S05]  /*8460*/  BSYNC B1 ;  /* 0x0000000000017941 */ /* 0x000fea0003800000 */
.L_x_117:
        /* <DEDUP_REMOVED lines=21> */
.L_x_122:
[----:B------:R-:W-:Y:S01]  /*85c0*/  ISETP.NE.AND P0, PT, R105, RZ, PT ;  /* 0x000000ff6900720c */ /* 0x000fe20003f05270 */
[----:B------:R-:W-:Y:S05]  /*85d0*/  WARPSYNC.ALL ;  /* 0x0000000000007948 */ /* 0x000fea0003800000 */
[----:B------:R-:W-:Y:S01]  /*85e0*/  IMAD.SHL.U32 R80, R57, 0x100, RZ ;  /* 0x0000010039507824 */ /* 0x000fe200078e00ff */
[----:B------:R-:W-:Y:S01]  /*85f0*/  R2UR UR4, R48 ;  /* 0x00000000300472ca */ /* 0x000fe200000e0000 */
[----:B-1----:R-:W-:Y:S01]  /*8600*/  IMAD.SHL.U32 R74, R59, 0x100, RZ ;  /* 0x000001003b4a7824 */ /* 0x002fe200078e00ff */
[C---:B------:R-:W-:Y:S01]  /*8610*/  SHF.L.U32 R51, R56.reuse, 0x10, RZ ;  /* 0x0000001038337819 */ /* 0x040fe200000006ff */
[----:B----4-:R-:W-:Y:S01]  /*8620*/  IMAD.SHL.U32 R68, R61, 0x100, RZ ;  /* 0x000001003d447824 */ /* 0x010fe200078e00ff */
[C---:B------:R-:W-:Y:S01]  /*8630*/  PRMT R49, R56.reuse, 0x8880, RZ ;  /* 0x0000888038317816 */ /* 0x040fe200000000ff */
[----:B------:R-:W-:Y:S01]  /*8640*/  BSSY.RECONVERGENT B0, `(.L_x_123) ;  /* 0x000009e000007945 */ /* 0x000fe20003800200 */
[----:B------:R-:W-:Y:S02]  /*8650*/  SHF.L.U32 R53, R56, 0x8, RZ ;  /* 0x0000000838357819 */ /* 0x000fe400000006ff */
[----:B------:R-:W-:Y:S02]  /*8660*/  SHF.R.S32.HI R51, RZ, 0x18, R51 ;  /* 0x00000018ff337819 */ /* 0x000fe40000011433 */
[C---:B------:R-:W-:Y:S02]  /*8670*/  PRMT R82, R57.reuse, 0x8880, RZ ;  /* 0x0000888039527816 */ /* 0x040fe400000000ff */
[----:B------:R-:W-:Y:S01]  /*8680*/  SHF.R.S32.HI R53, RZ, 0x18, R53 ;  /* 0x00000018ff357819 */ /* 0x000fe20000011435 */
[----:B------:R-:W-:Y:S01]  /*8690*/  LDTM.16dp32bit_t0_t15.x32 R4, tmem[UR4+0xc0] ;  /* 0x0000c004000479ee */ /* 0x000fe20008a80000 */
[----:B------:R-:W1:Y:S01]  /*86a0*/  LDTM.16dp32bit_t16_t31.x32 R4, tmem[UR4+0xe0] ;  /* 0x0000e004000479ee */ /* 0x000e620008aa0000 */
[----:B------:R-:W-:Y:S01]  /*86b0*/  NOP ;  /* 0x0000000000007918 */ /* 0x000fe20000000000 */
[----:B------:R-:W-:Y:S02]  /*86c0*/  R2UR UR5, R108 ;  /* 0x000000006c0572ca */ /* 0x000fe400000e0000 */
[----:B------:R-:W-:Y:S02]  /*86d0*/  SHF.R.S32.HI R52, RZ, 0x18, R56 ;  /* 0x00000018ff347819 */ /* 0x000fe40000011438 */
[----:B------:R-:W-:Y:S02]  /*86e0*/  SHF.L.U32 R81, R57, 0x10, RZ ;  /* 0x0000001039517819 */ /* 0x000fe400000006ff */
[C---:B------:R-:W-:Y:S02]  /*86f0*/  PRMT R79, R58.reuse, 0x8880, RZ ;  /* 0x000088803a4f7816 */ /* 0x040fe400000000ff */
[----:B------:R-:W-:Y:S02]  /*8700*/  SHF.R.S32.HI R54, RZ, 0x18, R57 ;  /* 0x00000018ff367819 */ /* 0x000fe40000011439 */
[----:B------:R-:W-:Y:S02]  /*8710*/  SHF.L.U32 R78, R58, 0x10, RZ ;  /* 0x000000103a4e7819 */ /* 0x000fe400000006ff */
[C---:B------:R-:W-:Y:S01]  /*8720*/  PRMT R76, R59.reuse, 0x8880, RZ ;  /* 0x000088803b4c7816 */ /* 0x040fe200000000ff */
[----:B------:R-:W-:Y:S01]  /*8730*/  UIADD3 UR5, UPT, UPT, UR5, 0xe0, URZ ;  /* 0x000000e005057890 */ /* 0x000fe2000fffe0ff */
[----:B------:R-:W-:Y:S02]  /*8740*/  SHF.R.S32.HI R55, RZ, 0x18, R58 ;  /* 0x00000018ff377819 */ /* 0x000fe4000001143a */
[----:B------:R-:W-:Y:S01]  /*8750*/  SHF.L.U32 R75, R59, 0x10, RZ ;  /* 0x000000103b4b7819 */ /* 0x000fe200000006ff */
[----:B------:R-:W-:Y:S01]  /*8760*/  UPRMT UR5, UR37, 0x654, UR5 ;  /* 0x0000065425057896 */ /* 0x000fe20008000005 */
[C---:B------:R-:W-:Y:S02]  /*8770*/  PRMT R73, R60.reuse, 0x8880, RZ ;  /* 0x000088803c497816 */ /* 0x040fe400000000ff */
[----:B------:R-:W-:Y:S01]  /*8780*/  SHF.R.S32.HI R56, RZ, 0x18, R59 ;  /* 0x00000018ff387819 */ /* 0x000fe2000001143b */
[C---:B-1----:R-:W-:Y:S01]  /*8790*/  IMAD R4, R47.reuse, R4, RZ ;  /* 0x000000042f047224 */ /* 0x042fe200078e02ff */
[----:B------:R-:W-:Y:S01]  /*87a0*/  SHF.L.U32 R72, R60, 0x10, RZ ;  /* 0x000000103c487819 */ /* 0x000fe200000006ff */
[----:B------:R-:W-:Y:S01]  /*87b0*/  IMAD R5, R47, R5, RZ ;  /* 0x000000052f057224 */ /* 0x000fe200078e02ff */
[----:B------:R-:W-:Y:S01]  /*87c0*/  PRMT R70, R61, 0x8880, RZ ;  /* 0x000088803d467816 */ /* 0x000fe200000000ff */
[----:B------:R-:W-:Y:S01]  /*87d0*/  IMAD R6, R47, R6, RZ ;  /* 0x000000062f067224 */ /* 0x000fe200078e02ff */
[----:B------:R-:W-:Y:S01]  /*87e0*/  SYNCS.ARRIVE.TRANS64.RED.A1T0 RZ, [UR5], RZ ;  /* 0x000000ffffff79a7 */ /* 0x000fe20008100405 */
[----:B------:R-:W-:Y:S01]  /*87f0*/  IMAD R4, R49, R50, R4 ;  /* 0x0000003231047224 */ /* 0x000fe200078e0204 */
[----:B------:R-:W-:Y:S01]  /*8800*/  MOV R49, R82 ;  /* 0x0000005200317202 */ /* 0x000fe20000000f00 */
[----:B------:R-:W-:Y:S01]  /*8810*/  IMAD R7, R47, R7, RZ ;  /* 0x000000072f077224 */ /* 0x000fe200078e02ff */
[----:B------:R-:W-:Y:S01]  /*8820*/  SHF.R.S32.HI R57, RZ, 0x18, R60 ;  /* 0x00000018ff397819 */ /* 0x000fe2000001143c */
[-C--:B------:R-:W-:Y:S01]  /*8830*/  IMAD R5, R51, R50.reuse, R5 ;  /* 0x0000003233057224 */ /* 0x080fe200078e0205 */
[----:B------:R-:W-:Y:S01]  /*8840*/  SHF.R.S32.HI R51, RZ, 0x18, R81 ;  /* 0x00000018ff337819 */ /* 0x000fe20000011451 */
[----:B------:R-:W-:Y:S01]  /*8850*/  IMAD R6, R53, R50, R6 ;  /* 0x0000003235067224 */ /* 0x000fe200078e0206 */
[----:B------:R-:W-:Y:S01]  /*8860*/  SHF.R.S32.HI R53, RZ, 0x18, R80 ;  /* 0x00000018ff357819 */ /* 0x000fe20000011450 */
[----:B------:R-:W-:Y:S01]  /*8870*/  IMAD R8, R47, R8, RZ ;  /* 0x000000082f087224 */ /* 0x000fe200078e02ff */
[----:B------:R-:W-:Y:S01]  /*8880*/  SHF.L.U32 R69, R61, 0x10, RZ ;  /* 0x000000103d457819 */ /* 0x000fe200000006ff */
[----:B------:R-:W-:Y:S01]  /*8890*/  IMAD R7, R52, R50, R7 ;  /* 0x0000003234077224 */ /* 0x000fe200078e0207 */
[----:B------:R-:W-:Y:S01]  /*88a0*/  SHF.R.S32.HI R52, RZ, 0x18, R75 ;  /* 0x00000018ff347819 */ /* 0x000fe2000001144b */
[C---:B------:R-:W-:Y:S01]  /*88b0*/  IMAD R9, R47.reuse, R9, RZ ;  /* 0x000000092f097224 */ /* 0x040fe200078e02ff */
[----:B------:R-:W-:Y:S01]  /*88c0*/  PRMT R67, R62, 0x8880, RZ ;  /* 0x000088803e437816 */ /* 0x000fe200000000ff */
[----:B------:R-:W-:Y:S01]  /*88d0*/  IMAD R10, R47, R10, RZ ;  /* 0x0000000a2f0a7224 */ /* 0x000fe200078e02ff */
[----:B------:R-:W-:Y:S01]  /*88e0*/  I2IP.S8.S32.SAT R112, R7, R6, RZ ;  /* 0x0000000607707239 */ /* 0x000fe200000014ff */
[----:B------:R-:W-:Y:S01]  /*88f0*/  IMAD R8, R49, R50, R8 ;  /* 0x0000003231087224 */ /* 0x000fe200078e0208 */
[----:B------:R-:W-:Y:S01]  /*8900*/  MOV R49, R79 ;  /* 0x0000004f00317202 */ /* 0x000fe20000000f00 */
[----:B------:R-:W-:Y:S01]  /*8910*/  IMAD R11, R47, R11, RZ ;  /* 0x0000000b2f0b7224 */ /* 0x000fe200078e02ff */
[----:B------:R-:W-:Y:S01]  /*8920*/  I2IP.S8.S32.SAT R112, R5, R4, R112 ;  /* 0x0000000405707239 */ /* 0x000fe20000001470 */
[-C--:B------:R-:W-:Y:S01]  /*8930*/  IMAD R9, R51, R50.reuse, R9 ;  /* 0x0000003233097224 */ /* 0x080fe200078e0209 */
[----:B------:R-:W-:Y:S01]  /*8940*/  SHF.R.S32.HI R51, RZ, 0x18, R78 ;  /* 0x00000018ff337819 */ /* 0x000fe2000001144e */
[----:B------:R-:W-:Y:S01]  /*8950*/  IMAD R10, R53, R50, R10 ;  /* 0x00000032350a7224 */ /* 0x000fe200078e020a */
[----:B------:R-:W-:Y:S01]  /*8960*/  SHF.R.S32.HI R53, RZ, 0x18, R74 ;  /* 0x00000018ff357819 */ /* 0x000fe2000001144a */
[C---:B------:R-:W-:Y:S01]  /*8970*/  IMAD R12, R47.reuse, R12, RZ ;  /* 0x0000000c2f0c7224 */ /* 0x040fe200078e02ff */
[----:B------:R-:W-:Y:S01]  /*8980*/  SHF.L.U32 R77, R58, 0x8, RZ ;  /* 0x000000083a4d7819 */ /* 0x000fe200000006ff */
[-C--:B------:R-:W-:Y:S01]  /*8990*/  IMAD R11, R54, R50.reuse, R11 ;  /* 0x00000032360b7224 */ /* 0x080fe200078e020b */
[----:B------:R-:W-:Y:S01]  /*89a0*/  SHF.R.S32.HI R58, RZ, 0x18, R61 ;  /* 0x00000018ff3a7819 */ /* 0x000fe2000001143d */
[----:B------:R-:W-:Y:S01]  /*89b0*/  IMAD R13, R47, R13, RZ ;  /* 0x0000000d2f0d7224 */ /* 0x000fe200078e02ff */
[----:B------:R-:W-:Y:S01]  /*89c0*/  SHF.L.U32 R66, R62, 0x10, RZ ;  /* 0x000000103e427819 */ /* 0x000fe200000006ff */
[----:B------:R-:W-:Y:S01]  /*89d0*/  IMAD R12, R49, R50, R12 ;  /* 0x00000032310c7224 */ /* 0x000fe200078e020c */
[----:B------:R-:W-:Y:S01]  /*89e0*/  SHF.R.S32.HI R49, RZ, 0x18, R77 ;  /* 0x00000018ff317819 */ /* 0x000fe2000001144d */
[----:B------:R-:W-:Y:S01]  /*89f0*/  IMAD R14, R47, R14, RZ ;  /* 0x0000000e2f0e7224 */ /* 0x000fe200078e02ff */
[----:B------:R-:W-:Y:S01]  /*8a00*/  I2IP.S8.S32.SAT R113, R11, R10, RZ ;  /* 0x0000000a0b717239 */ /* 0x000fe200000014ff */
[----:B------:R-:W-:Y:S01]  /*8a10*/  IMAD R15, R47, R15, RZ ;  /* 0x0000000f2f0f7224 */ /* 0x000fe200078e02ff */
[----:B------:R-:W-:Y:S01]  /*8a20*/  PRMT R64, R63, 0x8880, RZ ;  /* 0x000088803f407816 */ /* 0x000fe200000000ff */
[----:B------:R-:W-:Y:S01]  /*8a30*/  IMAD R13, R51, R50, R13 ;  /* 0x00000032330d7224 */ /* 0x000fe200078e020d */
[----:B------:R-:W-:Y:S01]  /*8a40*/  MOV R51, R76 ;  /* 0x0000004c00337202 */ /* 0x000fe20000000f00 */
[----:B------:R-:W-:Y:S01]  /*8a50*/  IMAD R16, R47, R16, RZ ;  /* 0x000000102f107224 */ /* 0x000fe200078e02ff */
[----:B------:R-:W-:Y:S01]  /*8a60*/  I2IP.S8.S32.SAT R113, R9, R8, R113 ;  /* 0x0000000809717239 */ /* 0x000fe20000001471 */
[-C--:B------:R-:W-:Y:S01]  /*8a70*/  IMAD R14, R49, R50.reuse, R14 ;  /* 0x00000032310e7224 */ /* 0x080fe200078e020e */
[----:B------:R-:W-:Y:S01]  /*8a80*/  SHF.R.S32.HI R59, RZ, 0x18, R62 ;  /* 0x00000018ff3b7819 */ /* 0x000fe2000001143e */
[----:B------:R-:W-:Y:S01]  /*8a90*/  IMAD R17, R47, R17, RZ ;  /* 0x000000112f117224 */ /* 0x000fe200078e02ff */
[----:B------:R-:W-:Y:S01]  /*8aa0*/  SHF.L.U32 R71, R60, 0x8, RZ ;  /* 0x000000083c477819 */ /* 0x000fe200000006ff */
[----:B------:R-:W-:Y:S01]  /*8ab0*/  IMAD R15, R55, R50, R15 ;  /* 0x00000032370f7224 */ /* 0x000fe200078e020f */
[----:B------:R-:W-:Y:S01]  /*8ac0*/  SHF.R.S32.HI R60, RZ, 0x18, R63 ;  /* 0x00000018ff3c7819 */ /* 0x000fe2000001143f */
[----:B------:R-:W-:Y:S01]  /*8ad0*/  IMAD R18, R47, R18, RZ ;  /* 0x000000122f127224 */ /* 0x000fe200078e02ff */
[----:B------:R-:W-:Y:S01]  /*8ae0*/  SHF.L.U32 R65, R62, 0x8, RZ ;  /* 0x000000083e417819 */ /* 0x000fe200000006ff */
[----:B------:R-:W-:Y:S01]  /*8af0*/  IMAD R16, R51, R50, R16 ;  /* 0x0000003233107224 */ /* 0x000fe200078e0210 */
[----:B------:R-:W-:Y:S01]  /*8b00*/  I2IP.S8.S32.SAT R114, R15, R14, RZ ;  /* 0x0000000e0f727239 */ /* 0x000fe200000014ff */
[----:B------:R-:W-:Y:S01]  /*8b10*/  IMAD R19, R47, R19, RZ ;  /* 0x000000132f137224 */ /* 0x000fe200078e02ff */
[----:B------:R-:W-:Y:S01]  /*8b20*/  SHF.R.S32.HI R51, RZ, 0x18, R72 ;  /* 0x00000018ff337819 */ /* 0x000fe20000011448 */
[----:B------:R-:W-:Y:S01]  /*8b30*/  IMAD R17, R52, R50, R17 ;  /* 0x0000003234117224 */ /* 0x000fe200078e0211 */
[----:B------:R-:W-:Y:S01]  /*8b40*/  I2IP.S8.S32.SAT R114, R13, R12, R114 ;  /* 0x0000000c0d727239 */ /* 0x000fe20000001472 */
[----:B------:R-:W-:Y:S01]  /*8b50*/  IMAD R0, R47, R20, RZ ;  /* 0x000000142f007224 */ /* 0x000fe200078e02ff */
[----:B------:R-:W-:Y:S01]  /*8b60*/  SHF.R.S32.HI R52, RZ, 0x18, R71 ;  /* 0x00000018ff347819 */ /* 0x000fe20000011447 */
[-C--:B------:R-:W-:Y:S01]  /*8b70*/  IMAD R18, R53, R50.reuse, R18 ;  /* 0x0000003235127224 */ /* 0x080fe200078e0212 */
[----:B------:R-:W-:Y:S01]  /*8b80*/  SHF.R.S32.HI R53, RZ, 0x18, R68 ;  /* 0x00000018ff357819 */ /* 0x000fe20000011444 */
[----:B------:R-:W-:Y:S01]  /*8b90*/  IMAD.MOV.U32 R49, RZ, RZ, R73 ;  /* 0x000000ffff317224 */ /* 0x000fe200078e0049 */
[----:B------:R-:W-:Y:S01]  /*8ba0*/  SHF.L.U32 R62, R63, 0x10, RZ ;  /* 0x000000103f3e7819 */ /* 0x000fe200000006ff */
[C---:B------:R-:W-:Y:S01]  /*8bb0*/  IMAD R2, R47.reuse, R21, RZ ;  /* 0x000000152f027224 */ /* 0x040fe200078e02ff */
[----:B------:R-:W-:Y:S01]  /*8bc0*/  IADD3 R44, PT, PT, R44, 0x1, RZ ;  /* 0x000000012c2c7810 */ /* 0x000fe20007ffe0ff */
[----:B------:R-:W-:Y:S02]  /*8bd0*/  IMAD R19, R56, R50, R19 ;  /* 0x0000003238137224 */ /* 0x000fe400078e0213 */
[----:B------:R-:W-:Y:S02]  /*8be0*/  IMAD R3, R47, R22, RZ ;  /* 0x000000162f037224 */ /* 0x000fe400078e02ff */
[----:B------:R-:W-:Y:S01]  /*8bf0*/  IMAD R0, R49, R50, R0 ;  /* 0x0000003231007224 */ /* 0x000fe200078e0200 */
[----:B------:R-:W-:Y:S01]  /*8c00*/  I2IP.S8.S32.SAT R115, R19, R18, RZ ;  /* 0x0000001213737239 */ /* 0x000fe200000014ff */
[----:B------:R-:W-:Y:S01]  /*8c10*/  IMAD R23, R47, R23, RZ ;  /* 0x000000172f177224 */ /* 0x000fe200078e02ff */
[----:B------:R-:W-:Y:S01]  /*8c20*/  MOV R49, R70 ;  /* 0x0000004600317202 */ /* 0x000fe20000000f00 */
[----:B------:R-:W-:Y:S01]  /*8c30*/  IMAD R2, R51, R50, R2 ;  /* 0x0000003233027224 */ /* 0x000fe200078e0202 */
[----:B------:R-:W-:Y:S01]  /*8c40*/  I2IP.S8.S32.SAT R115, R17, R16, R115 ;  /* 0x0000001011737239 */ /* 0x000fe20000001473 */
[C---:B------:R-:W-:Y:S01]  /*8c50*/  IMAD R20, R47.reuse, R24, RZ ;  /* 0x000000182f147224 */ /* 0x040fe200078e02ff */
[----:B------:R-:W-:Y:S01]  /*8c60*/  SHF.R.S32.HI R51, RZ, 0x18, R69 ;  /* 0x00000018ff337819 */ /* 0x000fe20000011445 */
[-C--:B------:R-:W-:Y:S01]  /*8c70*/  IMAD R3, R52, R50.reuse, R3 ;  /* 0x0000003234037224 */ /* 0x080fe200078e0203 */
[----:B------:R-:W-:Y:S01]  /*8c80*/  SHF.R.S32.HI R52, RZ, 0x18, R62 ;  /* 0x00000018ff347819 */ /* 0x000fe2000001143e */
[----:B------:R-:W-:Y:S01]  /*8c90*/  IMAD R21, R47, R25, RZ ;  /* 0x000000192f157224 */ /* 0x000fe200078e02ff */
[----:B------:R1:W-:Y:S01]  /*8ca0*/  STS.128 [R95+UR49+0x5200], R112 ;  /* 0x005200705f007988 */ /* 0x0003e20008000c31 */
[----:B------:R-:W-:Y:S02]  /*8cb0*/  IMAD R23, R57, R50, R23 ;  /* 0x0000003239177224 */ /* 0x000fe400078e0217 */
[----:B------:R-:W-:Y:S02]  /*8cc0*/  IMAD R22, R47, R26, RZ ;  /* 0x0000001a2f167224 */ /* 0x000fe400078e02ff */
[-C--:B------:R-:W-:Y:S01]  /*8cd0*/  IMAD R20, R49, R50.reuse, R20 ;  /* 0x0000003231147224 */ /* 0x080fe200078e0214 */
[----:B------:R-:W-:Y:S01]  /*8ce0*/  I2IP.S8.S32.SAT R111, R23, R3, RZ ;  /* 0x00000003176f7239 */ /* 0x000fe200000014ff */
[----:B------:R-:W-:Y:S01]  /*8cf0*/  IMAD R27, R47, R27, RZ ;  /* 0x0000001b2f1b7224 */ /* 0x000fe200078e02ff */
[----:B------:R-:W-:Y:S01]  /*8d00*/  MOV R49, R67 ;  /* 0x0000004300317202 */ /* 0x000fe20000000f00 */
[----:B------:R-:W-:Y:S01]  /*8d10*/  IMAD R21, R51, R50, R21 ;  /* 0x0000003233157224 */ /* 0x000fe200078e0215 */
[----:B------:R-:W-:Y:S01]  /*8d20*/  I2IP.S8.S32.SAT R116, R2, R0, R111 ;  /* 0x0000000002747239 */ /* 0x000fe2000000146f */
[----:B------:R-:W-:Y:S01]  /*8d30*/  IMAD R24, R47, R28, RZ ;  /* 0x0000001c2f187224 */ /* 0x000fe200078e02ff */
[----:B------:R-:W-:Y:S01]  /*8d40*/  SHF.R.S32.HI R51, RZ, 0x18, R66 ;  /* 0x00000018ff337819 */ /* 0x000fe20000011442 */
[-C--:B------:R-:W-:Y:S02]  /*8d50*/  IMAD R22, R53, R50.reuse, R22 ;  /* 0x0000003235167224 */ /* 0x080fe400078e0216 */
[-C--:B------:R-:W-:Y:S02]  /*8d60*/  IMAD R27, R58, R50.reuse, R27 ;  /* 0x000000323a1b7224 */ /* 0x080fe400078e021b */
[----:B------:R-:W-:Y:S02]  /*8d70*/  IMAD R25, R47, R29, RZ ;  /* 0x0000001d2f197224 */ /* 0x000fe400078e02ff */
[----:B------:R-:W-:Y:S01]  /*8d80*/  IMAD R24, R49, R50, R24 ;  /* 0x0000003231187224 */ /* 0x000fe200078e0218 */
[----:B------:R-:W-:Y:S01]  /*8d90*/  SHF.R.S32.HI R49, RZ, 0x18, R65 ;  /* 0x00000018ff317819 */ /* 0x000fe20000011441 */
[----:B------:R-:W-:Y:S01]  /*8da0*/  IMAD R26, R47, R30, RZ ;  /* 0x0000001e2f1a7224 */ /* 0x000fe200078e02ff */
[----:B------:R-:W-:Y:S01]  /*8db0*/  I2IP.S8.S32.SAT R117, R27, R22, RZ ;  /* 0x000000161b757239 */ /* 0x000fe200000014ff */
[----:B------:R-:W-:Y:S02]  /*8dc0*/  IMAD.SHL.U32 R61, R63, 0x100, RZ ;  /* 0x000001003f3d7824 */ /* 0x000fe400078e00ff */
[----:B------:R-:W-:Y:S01]  /*8dd0*/  IMAD R31, R47, R31, RZ ;  /* 0x0000001f2f1f7224 */ /* 0x000fe200078e02ff */
[----:B------:R-:W-:Y:S01]  /*8de0*/  I2IP.S8.S32.SAT R117, R21, R20, R117 ;  /* 0x0000001415757239 */ /* 0x000fe20000001475 */
[----:B------:R-:W-:Y:S01]  /*8df0*/  IMAD R25, R51, R50, R25 ;  /* 0x0000003233197224 */ /* 0x000fe200078e0219 */
[----:B------:R-:W-:Y:S01]  /*8e00*/  MOV R51, R64 ;  /* 0x0000004000337202 */ /* 0x000fe20000000f00 */
[----:B------:R-:W-:Y:S01]  /*8e10*/  IMAD R28, R47, R32, RZ ;  /* 0x000000202f1c7224 */ /* 0x000fe200078e02ff */
[----:B------:R-:W-:Y:S01]  /*8e20*/  SHF.R.S32.HI R53, RZ, 0x18, R61 ;  /* 0x00000018ff357819 */ /* 0x000fe2000001143d */
[-C--:B------:R-:W-:Y:S02]  /*8e30*/  IMAD R26, R49, R50.reuse, R26 ;  /* 0x00000032311a7224 */ /* 0x080fe400078e021a */
[----:B------:R-:W-:Y:S02]  /*8e40*/  IMAD R29, R47, R33, RZ ;  /* 0x000000212f1d7224 */ /* 0x000fe400078e02ff */
[-C--:B------:R-:W-:Y:S02]  /*8e50*/  IMAD R31, R59, R50.reuse, R31 ;  /* 0x000000323b1f7224 */ /* 0x080fe400078e021f */
[----:B------:R-:W-:Y:S02]  /*8e60*/  IMAD R28, R51, R50, R28 ;  /* 0x00000032331c7224 */ /* 0x000fe400078e021c */
[----:B------:R-:W-:Y:S01]  /*8e70*/  IMAD R30, R47, R34, RZ ;  /* 0x000000222f1e7224 */ /* 0x000fe200078e02ff */
[----:B------:R-:W-:Y:S01]  /*8e80*/  I2IP.S8.S32.SAT R108, R31, R26, RZ ;  /* 0x0000001a1f6c7239 */ /* 0x000fe200000014ff */
[----:B------:R-:W-:Y:S02]  /*8e90*/  IMAD R29, R52, R50, R29 ;  /* 0x00000032341d7224 */ /* 0x000fe400078e021d */
[----:B------:R-:W-:Y:S01]  /*8ea0*/  IMAD R35, R47, R35, RZ ;  /* 0x000000232f237224 */ /* 0x000fe200078e02ff */
[----:B------:R-:W-:Y:S01]  /*8eb0*/  I2IP.S8.S32.SAT R118, R25, R24, R108 ;  /* 0x0000001819767239 */ /* 0x000fe2000000146c */
[-C--:B------:R-:W-:Y:S02]  /*8ec0*/  IMAD R30, R53, R50.reuse, R30 ;  /* 0x00000032351e7224 */ /* 0x080fe400078e021e */
        /* <DEDUP_REMOVED lines=21> */
.L_x_124:
[----:B------:R-:W-:Y:S05]  /*9020*/  BSYNC.RECONVERGENT B0 ;  /* 0x0000000000007941 */ /* 0x000fea0003800200 */
.L_x_123:
[----:B------:R-:W-:Y:S01]  /*9030*/  BAR.SYNC.DEFER_BLOCKING 0x1, 0x80 ;  /* 0x0042000000007b1d */ /* 0x000fe20000010000 */
[----:B------:R-:W-:Y:S01]  /*9040*/  ISETP.NE.AND P2, PT, R106, RZ, PT ;  /* 0x000000ff6a00720c */ /* 0x000fe20003f45270 */
[----:B------:R-:W-:Y:S01]  /*9050*/  IMAD.IADD R20, R43, 0x1, R83 ;  /* 0x000000012b147824 */ /* 0x000fe200078e0253 */
[----:B------:R-:W-:Y:S01]  /*9060*/  ISETP.NE.AND P0, PT, R107, 0x2, PT ;  /* 0x000000026b00780c */ /* 0x000fe20003f05270 */
[----:B------:R-:W-:Y:S01]  /*9070*/  IMAD.IADD R21, R45, 0x1, R90 ;  /* 0x000000012d157824 */ /* 0x000fe200078e025a */
[----:B------:R-:W-:Y:S02]  /*9080*/  ISETP.NE.AND P1, PT, R44, 0x4, PT ;  /* 0x000000042c00780c */ /* 0x000fe40003f25270 */
[----:B------:R-:W-:Y:S02]  /*9090*/  SEL R0, RZ, 0x1, P0 ;  /* 0x00000001ff007807 */ /* 0x000fe40000000000 */
[----:B------:R-:W-:Y:S02]  /*90a0*/  SEL R3, RZ, 0x1, P1 ;  /* 0x00000001ff037807 */ /* 0x000fe40000800000 */
[----:B------:R-:W-:Y:S02]  /*90b0*/  LOP3.LUT R101, R101, R0, RZ, 0x3c, !PT ;  /* 0x0000000065657212 */ /* 0x000fe400078e3cff */
[----:B------:R-:W-:Y:S02]  /*90c0*/  LOP3.LUT R102, R102, R3, RZ, 0x3c, !PT ;  /* 0x0000000366667212 */ /* 0x000fe400078e3cff */
[----:B------:R-:W-:Y:S02]  /*90d0*/  @P2 R2UR UR36, R98 ;  /* 0x00000000622422ca */ /* 0x000fe400000e0000 */
[----:B------:R-:W-:Y:S02]  /*90e0*/  SEL R107, R107, RZ, P0 ;  /* 0x000000ff6b6b7207 */ /* 0x000fe40000000000 */
[----:B------:R-:W-:Y:S01]  /*90f0*/  SEL R44, R44, RZ, P1 ;  /* 0x000000ff2c2c7207 */ /* 0x000fe20000800000 */
[----:B------:R-:W-:Y:S10]  /*9100*/  @P2 BRA `(.L_x_125) ;  /* 0xffffffbc00282947 */ /* 0x000ff4000383ffff */
[----:B------:R-:W-:Y:S05]  /*9110*/  EXIT ;  /* 0x000000000000794d */ /* 0x000fea0003800000 */
.L_x_19:
[----:B--2---:R2:W1:Y:S02]  /*9120*/  SYNCS.PHASECHK.TRANS64.TRYWAIT P0, [R3+URZ+0x110], R2 ;  /* 0x00011002030075a7 */ /* 0x00446400080011ff */
[----:B-1----:R-:W-:Y:S05]  /*9130*/  @!P0 NANOSLEEP.SYNCS 0x989680 ;  /* 0x009896800000895d */ /* 0x002fea0003900000 */
[----:B------:R-:W1:Y:S02]  /*9140*/  @!P0 SYNCS.PHASECHK.TRANS64 P0, [R3+URZ+0x110], R2 ;  /* 0x00011002030085a7 */ /* 0x000e6400080010ff */
[----:B-1----:R-:W-:Y:S05]  /*9150*/  @!P0 BRA `(.L_x_19) ;  /* 0xfffffffc00f08947 */ /* 0x002fea000383ffff */
[----:B------:R-:W-:Y:S05]  /*9160*/  BRA `(.L_x_126) ;  /* 0xffffff8400247947 */ /* 0x000fea000383ffff */
.L_x_22:
[----:B-1----:R-:W-:-:S07]  /*9170*/  MOV R2, UR33 ;  /* 0x0000002100027c02 */ /* 0x002fce0008000f00 */
.L_x_127:
[----:B-1----:R1:W2:Y:S02]  /*9180*/  SYNCS.PHASECHK.TRANS64.TRYWAIT P0, [R2+URZ+0x28], R5 ;  /* 0x00002805020075a7 */ /* 0x0022a400080011ff */
[----:B--2---:R-:W-:Y:S05]  /*9190*/  @!P0 NANOSLEEP.SYNCS 0x989680 ;  /* 0x009896800000895d */ /* 0x004fea0003900000 */
[----:B------:R-:W2:Y:S02]  /*91a0*/  @!P0 SYNCS.PHASECHK.TRANS64 P0, [R2+URZ+0x28], R5 ;  /* 0x00002805020085a7 */ /* 0x000ea400080010ff */
[----:B--2---:R-:W-:Y:S05]  /*91b0*/  @!P0 BRA `(.L_x_127) ;  /* 0xfffffffc00f08947 */ /* 0x004fea000383ffff */
[----:B------:R-:W-:Y:S05]  /*91c0*/  BRA `(.L_x_21) ;  /* 0xffffff8400747947 */ /* 0x000fea000383ffff */
.L_x_28:
[----:B-1----:R-:W-:-:S07]  /*91d0*/  MOV R2, UR17 ;  /* 0x0000001100027c02 */ /* 0x002fce0008000f00 */
.L_x_128:
[----:B-1----:R1:W2:Y:S02]  /*91e0*/  SYNCS.PHASECHK.TRANS64.TRYWAIT P0, [R2+URZ+0x28], R5 ;  /* 0x00002805020075a7 */ /* 0x0022a400080011ff */
[----:B--2---:R-:W-:Y:S05]  /*91f0*/  @!P0 NANOSLEEP.SYNCS 0x989680 ;  /* 0x009896800000895d */ /* 0x004fea0003900000 */
[----:B------:R-:W2:Y:S02]  /*9200*/  @!P0 SYNCS.PHASECHK.TRANS64 P0, [R2+URZ+0x28], R5 ;  /* 0x00002805020085a7 */ /* 0x000ea400080010ff */
[----:B--2---:R-:W-:Y:S05]  /*9210*/  @!P0 BRA `(.L_x_128) ;  /* 0xfffffffc00f08947 */ /* 0x004fea000383ffff */
[----:B------:R-:W-:Y:S05]  /*9220*/  BRA `(.L_x_27) ;  /* 0xffffff88001c7947 */ /* 0x000fea000383ffff */
.L_x_32:
[----:B-1----:R1:W2:Y:S02]  /*9230*/  SYNCS.PHASECHK.TRANS64.TRYWAIT P0, [R2+URZ+0xa0], R3 ;  /* 0x0000a003020075a7 */ /* 0x0022a400080011ff */
[----:B--2---:R-:W-:Y:S05]  /*9240*/  @!P0 NANOSLEEP.SYNCS 0x989680 ;  /* 0x009896800000895d */ /* 0x004fea0003900000 */
[----:B------:R-:W2:Y:S02]  /*9250*/  @!P0 SYNCS.PHASECHK.TRANS64 P0, [R2+URZ+0xa0], R3 ;  /* 0x0000a003020085a7 */ /* 0x000ea400080010ff */
[----:B--2---:R-:W-:Y:S05]  /*9260*/  @!P0 BRA `(.L_x_32) ;  /* 0xfffffffc00f08947 */ /* 0x004fea000383ffff */
[----:B------:R-:W-:Y:S05]  /*9270*/  BRA `(.L_x_129) ;  /* 0xffffff8800ac7947 */ /* 0x000fea000383ffff */
.L_x_36:
[----:B----4-:R-:W-:-:S07]  /*9280*/  MOV R0, UR5 ;  /* 0x0000000500007c02 */ /* 0x010fce0008000f00 */
.L_x_130:
[----:B-1----:R1:W2:Y:S02]  /*9290*/  SYNCS.PHASECHK.TRANS64.TRYWAIT P0, [R0+URZ], R3 ;  /* 0x00000003000075a7 */ /* 0x0022a400080011ff */
[----:B--2---:R-:W-:Y:S05]  /*92a0*/  @!P0 NANOSLEEP.SYNCS 0x989680 ;  /* 0x009896800000895d */ /* 0x004fea0003900000 */
[----:B------:R-:W2:Y:S02]  /*92b0*/  @!P0 SYNCS.PHASECHK.TRANS64 P0, [R0+URZ], R3 ;  /* 0x00000003000085a7 */ /* 0x000ea400080010ff */
[----:B--2---:R-:W-:Y:S05]  /*92c0*/  @!P0 BRA `(.L_x_130) ;  /* 0xfffffffc00f08947 */ /* 0x004fea000383ffff */
[----:B------:R-:W-:Y:S05]  /*92d0*/  BRA `(.L_x_131) ;  /* 0xffffff90001c7947 */ /* 0x000fea000383ffff */
.L_x_37:
[----:B----4-:R-:W-:-:S07]  /*92e0*/  MOV R0, UR5 ;  /* 0x0000000500007c02 */ /* 0x010fce0008000f00 */
.L_x_132:
[----:B-1----:R1:W2:Y:S02]  /*92f0*/  SYNCS.PHASECHK.TRANS64.TRYWAIT P0, [R0+URZ], R3 ;  /* 0x00000003000075a7 */ /* 0x0022a400080011ff */
[----:B--2---:R-:W-:Y:S05]  /*9300*/  @!P0 NANOSLEEP.SYNCS 0x989680 ;  /* 0x009896800000895d */ /* 0x004fea0003900000 */
[----:B------:R-:W2:Y:S02]  /*9310*/  @!P0 SYNCS.PHASECHK.TRANS64 P0, [R0+URZ], R3 ;  /* 0x00000003000085a7 */ /* 0x000ea400080010ff */
[----:B--2---:R-:W-:Y:S05]  /*9320*/  @!P0 BRA `(.L_x_132) ;  /* 0xfffffffc00f08947 */ /* 0x004fea000383ffff */
[----:B------:R-:W-:Y:S05]  /*9330*/  BRA `(.L_x_133) ;  /* 0xffffff9000287947 */ /* 0x000fea000383ffff */
.L_x_38:
[----:B----4-:R-:W-:-:S07]  /*9340*/  MOV R0, UR5 ;  /* 0x0000000500007c02 */ /* 0x010fce0008000f00 */
.L_x_134:
[----:B-1----:R1:W2:Y:S02]  /*9350*/  SYNCS.PHASECHK.TRANS64.TRYWAIT P0, [R0+URZ], R3 ;  /* 0x00000003000075a7 */ /* 0x0022a400080011ff */
[----:B--2---:R-:W-:Y:S05]  /*9360*/  @!P0 NANOSLEEP.SYNCS 0x989680 ;  /* 0x009896800000895d */ /* 0x004fea0003900000 */
[----:B------:R-:W2:Y:S02]  /*9370*/  @!P0 SYNCS.PHASECHK.TRANS64 P0, [R0+URZ], R3 ;  /* 0x00000003000085a7 */ /* 0x000ea400080010ff */
[----:B--2---:R-:W-:Y:S05]  /*9380*/  @!P0 BRA `(.L_x_134) ;  /* 0xfffffffc00f08947 */ /* 0x004fea000383ffff */
[----:B------:R-:W-:Y:S05]  /*9390*/  BRA `(.L_x_135) ;  /* 0xffffff9000347947 */ /* 0x000fea000383ffff */
.L_x_39:
[----:B----4-:R-:W-:-:S07]  /*93a0*/  MOV R0, UR5 ;  /* 0x0000000500007c02 */ /* 0x010fce0008000f00 */
.L_x_136:
[----:B-1----:R1:W2:Y:S02]  /*93b0*/  SYNCS.PHASECHK.TRANS64.TRYWAIT P0, [R0+URZ], R3 ;  /* 0x00000003000075a7 */ /* 0x0022a400080011ff */
[----:B--2---:R-:W-:Y:S05]  /*93c0*/  @!P0 NANOSLEEP.SYNCS 0x989680 ;  /* 0x009896800000895d */ /* 0x004fea0003900000 */
[----:B------:R-:W2:Y:S02]  /*93d0*/  @!P0 SYNCS.PHASECHK.TRANS64 P0, [R0+URZ], R3 ;  /* 0x00000003000085a7 */ /* 0x000ea400080010ff */
[----:B--2---:R-:W-:Y:S05]  /*93e0*/  @!P0 BRA `(.L_x_136) ;  /* 0xfffffffc00f08947 */ /* 0x004fea000383ffff */
[----:B------:R-:W-:Y:S05]  /*93f0*/  BRA `(.L_x_137) ;  /* 0xffffff9000407947 */ /* 0x000fea000383ffff */
.L_x_42:
[----:B-1----:R1:W2:Y:S02]  /*9400*/  SYNCS.PHASECHK.TRANS64.TRYWAIT P0, [R0+URZ+0x100], R5 ;  /* 0x00010005000075a7 */ /* 0x0022a400080011ff */
[----:B--2---:R-:W-:Y:S05]  /*9410*/  @!P0 NANOSLEEP.SYNCS 0x989680 ;  /* 0x009896800000895d */ /* 0x004fea0003900000 */
[----:B------:R-:W2:Y:S02]  /*9420*/  @!P0 SYNCS.PHASECHK.TRANS64 P0, [R0+URZ+0x100], R5 ;  /* 0x00010005000085a7 */ /* 0x000ea400080010ff */
[----:B--2---:R-:W-:Y:S05]  /*9430*/  @!P0 BRA `(.L_x_42) ;  /* 0xfffffffc00f08947 */ /* 0x004fea000383ffff */
[----:B------:R-:W-:Y:S05]  /*9440*/  BRA `(.L_x_138) ;  /* 0xffffff90009c7947 */ /* 0x000fea000383ffff */
.L_x_43:
[----:B------:R-:W-:-:S07]  /*9450*/  MOV R0, UR5 ;  /* 0x0000000500007c02 */ /* 0x000fce0008000f00 */
.L_x_139:
[----:B-1----:R1:W2:Y:S02]  /*9460*/  SYNCS.PHASECHK.TRANS64.TRYWAIT P0, [R0+URZ+0xb0], R5 ;  /* 0x0000b005000075a7 */ /* 0x0022a400080011ff */
[----:B--2---:R-:W-:Y:S05]  /*9470*/  @!P0 NANOSLEEP.SYNCS 0x989680 ;  /* 0x009896800000895d */ /* 0x004fea0003900000 */
[----:B------:R-:W2:Y:S02]  /*9480*/  @!P0 SYNCS.PHASECHK.TRANS64 P0, [R0+URZ+0xb0], R5 ;  /* 0x0000b005000085a7 */ /* 0x000ea400080010ff */
[----:B--2---:R-:W-:Y:S05]  /*9490*/  @!P0 BRA `(.L_x_139) ;  /* 0xfffffffc00f08947 */ /* 0x004fea000383ffff */
[----:B------:R-:W-:Y:S05]  /*94a0*/  BRA `(.L_x_140) ;  /* 0xffffff9000ac7947 */ /* 0x000fea000383ffff */
.L_x_44:
[----:B-1----:R1:W2:Y:S02]  /*94b0*/  SYNCS.PHASECHK.TRANS64.TRYWAIT P1, [R0+URZ+0xa0], R5 ;  /* 0x0000a005000075a7 */ /* 0x0022a400080211ff */
[----:B--2---:R-:W-:Y:S05]  /*94c0*/  @!P1 NANOSLEEP.SYNCS 0x989680 ;  /* 0x009896800000995d */ /* 0x004fea0003900000 */
[----:B------:R-:W2:Y:S02]  /*94d0*/  @!P1 SYNCS.PHASECHK.TRANS64 P1, [R0+URZ+0xa0], R5 ;  /* 0x0000a005000095a7 */ /* 0x000ea400080210ff */
[----:B--2---:R-:W-:Y:S05]  /*94e0*/  @!P1 BRA `(.L_x_44) ;  /* 0xfffffffc00f09947 */ /* 0x004fea000383ffff */
[----:B------:R-:W-:Y:S05]  /*94f0*/  BRA `(.L_x_141) ;  /* 0xffffff9000dc7947 */ /* 0x000fea000383ffff */
.L_x_47:
[----:B------:R-:W-:-:S07]  /*9500*/  MOV R0, UR5 ;  /* 0x0000000500007c02 */ /* 0x000fce0008000f00 */
.L_x_142:
[----:B-1----:R1:W2:Y:S02]  /*9510*/  SYNCS.PHASECHK.TRANS64.TRYWAIT P0, [R0+URZ+0xb0], R3 ;  /* 0x0000b003000075a7 */ /* 0x0022a400080011ff */
[----:B--2---:R-:W-:Y:S05]  /*9520*/  @!P0 NANOSLEEP.SYNCS 0x989680 ;  /* 0x009896800000895d */ /* 0x004fea0003900000 */
[----:B------:R-:W2:Y:S02]  /*9530*/  @!P0 SYNCS.PHASECHK.TRANS64 P0, [R0+URZ+0xb0], R3 ;  /* 0x0000b003000085a7 */ /* 0x000ea400080010ff */
[----:B--2---:R-:W-:Y:S05]  /*9540*/  @!P0 BRA `(.L_x_142) ;  /* 0xfffffffc00f08947 */ /* 0x004fea000383ffff */
[----:B------:R-:W-:Y:S05]  /*9550*/  BRA `(.L_x_46) ;  /* 0xffffff9400307947 */ /* 0x000fea000383ffff */
.L_x_54:
[----:B-1----:R1:W2:Y:S02]  /*9560*/  SYNCS.PHASECHK.TRANS64.TRYWAIT P1, [R0+URZ+0xa0], R5 ;  /* 0x0000a005000075a7 */ /* 0x0022a400080211ff */
[----:B--2---:R-:W-:Y:S05]  /*9570*/  @!P1 NANOSLEEP.SYNCS 0x989680 ;  /* 0x009896800000995d */ /* 0x004fea0003900000 */
[----:B------:R-:W2:Y:S02]  /*9580*/  @!P1 SYNCS.PHASECHK.TRANS64 P1, [R0+URZ+0xa0], R5 ;  /* 0x0000a005000095a7 */ /* 0x000ea400080210ff */
[----:B--2---:R-:W-:Y:S05]  /*9590*/  @!P1 BRA `(.L_x_54) ;  /* 0xfffffffc00f09947 */ /* 0x004fea000383ffff */
[----:B------:R-:W-:Y:S05]  /*95a0*/  BRA `(.L_x_143) ;  /* 0xffffff9800a07947 */ /* 0x000fea000383ffff */
.L_x_55:
[----:B------:R-:W-:-:S07]  /*95b0*/  MOV R3, UR7 ;  /* 0x0000000700037c02 */ /* 0x000fce0008000f00 */
.L_x_144:
[----:B-1----:R1:W2:Y:S02]  /*95c0*/  SYNCS.PHASECHK.TRANS64.TRYWAIT P0, [R3+URZ+0xe0], R0 ;  /* 0x0000e000030075a7 */ /* 0x0022a400080011ff */
[----:B--2---:R-:W-:Y:S05]  /*95d0*/  @!P0 NANOSLEEP.SYNCS 0x989680 ;  /* 0x009896800000895d */ /* 0x004fea0003900000 */
[----:B------:R-:W2:Y:S02]  /*95e0*/  @!P0 SYNCS.PHASECHK.TRANS64 P0, [R3+URZ+0xe0], R0 ;  /* 0x0000e000030085a7 */ /* 0x000ea400080010ff */
[----:B--2---:R-:W-:Y:S05]  /*95f0*/  @!P0 BRA `(.L_x_144) ;  /* 0xfffffffc00f08947 */ /* 0x004fea000383ffff */
[----:B------:R-:W-:Y:S05]  /*9600*/  BRA `(.L_x_145) ;  /* 0xffffff9800f07947 */ /* 0x000fea000383ffff */
.L_x_58:
[----:B------:R-:W-:Y:S07]  /*9610*/  MOV R0, UR6 ;  /* 0x0000000600007c02 */ /* 0x000fee0008000f00 */
.L_x_146:
[----:B-1----:R1:W2:Y:S02]  /*9620*/  SYNCS.PHASECHK.TRANS64.TRYWAIT P0, [R0+URZ], R3 ;  /* 0x00000003000075a7 */ /* 0x0022a400080011ff */
[----:B--2---:R-:W-:Y:S05]  /*9630*/  @!P0 NANOSLEEP.SYNCS 0x989680 ;  /* 0x009896800000895d */ /* 0x004fea0003900000 */
[----:B------:R-:W2:Y:S02]  /*9640*/  @!P0 SYNCS.PHASECHK.TRANS64 P0, [R0+URZ], R3 ;  /* 0x00000003000085a7 */ /* 0x000ea400080010ff */
[----:B--2---:R-:W-:Y:S05]  /*9650*/  @!P0 BRA `(.L_x_146) ;  /* 0xfffffffc00f08947 */ /* 0x004fea000383ffff */
[----:B------:R-:W-:Y:S05]  /*9660*/  BRA `(.L_x_57) ;  /* 0xffffff9c000c7947 */ /* 0x000fea000383ffff */
.L_x_61:
[----:B------:R-:W-:-:S07]  /*9670*/  MOV R0, UR6 ;  /* 0x0000000600007c02 */ /* 0x000fce0008000f00 */
.L_x_147:
[----:B--2---:R2:W4:Y:S02]  /*9680*/  SYNCS.PHASECHK.TRANS64.TRYWAIT P0, [R0+URZ], R3 ;  /* 0x00000003000075a7 */ /* 0x00452400080011ff */
[----:B----4-:R-:W-:Y:S05]  /*9690*/  @!P0 NANOSLEEP.SYNCS 0x989680 ;  /* 0x009896800000895d */ /* 0x010fea0003900000 */
[----:B------:R-:W4:Y:S02]  /*96a0*/  @!P0 SYNCS.PHASECHK.TRANS64 P0, [R0+URZ], R3 ;  /* 0x00000003000085a7 */ /* 0x000f2400080010ff */
[----:B----4-:R-:W-:Y:S05]  /*96b0*/  @!P0 BRA `(.L_x_147) ;  /* 0xfffffffc00f08947 */ /* 0x010fea000383ffff */
[----:B------:R-:W-:Y:S05]  /*96c0*/  BRA `(.L_x_148) ;  /* 0xffffff9c00e87947 */ /* 0x000fea000383ffff */
.L_x_62:
[----:B------:R-:W-:-:S07]  /*96d0*/  MOV R0, UR6 ;  /* 0x0000000600007c02 */ /* 0x000fce0008000f00 */
.L_x_149:
[----:B-1----:R1:W2:Y:S02]  /*96e0*/  SYNCS.PHASECHK.TRANS64.TRYWAIT P0, [R0+URZ], R3 ;  /* 0x00000003000075a7 */ /* 0x0022a400080011ff */
[----:B--2---:R-:W-:Y:S05]  /*96f0*/  @!P0 NANOSLEEP.SYNCS 0x989680 ;  /* 0x009896800000895d */ /* 0x004fea0003900000 */
[----:B------:R-:W2:Y:S02]  /*9700*/  @!P0 SYNCS.PHASECHK.TRANS64 P0, [R0+URZ], R3 ;  /* 0x00000003000085a7 */ /* 0x000ea400080010ff */
[----:B--2---:R-:W-:Y:S05]  /*9710*/  @!P0 BRA `(.L_x_149) ;  /* 0xfffffffc00f08947 */ /* 0x004fea000383ffff */
[----:B------:R-:W-:Y:S05]  /*9720*/  BRA `(.L_x_150) ;  /* 0xffffff9c00f47947 */ /* 0x000fea000383ffff */
.L_x_63:
[----:B------:R-:W-:-:S07]  /*9730*/  MOV R0, UR6 ;  /* 0x0000000600007c02 */ /* 0x000fce0008000f00 */
.L_x_151:
[----:B-1----:R1:W2:Y:S02]  /*9740*/  SYNCS.PHASECHK.TRANS64.TRYWAIT P0, [R0+URZ], R3 ;  /* 0x00000003000075a7 */ /* 0x0022a400080011ff */
[----:B--2---:R-:W-:Y:S05]  /*9750*/  @!P0 NANOSLEEP.SYNCS 0x989680 ;  /* 0x009896800000895d */ /* 0x004fea0003900000 */
[----:B------:R-:W2:Y:S02]  /*9760*/  @!P0 SYNCS.PHASECHK.TRANS64 P0, [R0+URZ], R3 ;  /* 0x00000003000085a7 */ /* 0x000ea400080010ff */
[----:B--2---:R-:W-:Y:S05]  /*9770*/  @!P0 BRA `(.L_x_151) ;  /* 0xfffffffc00f08947 */ /* 0x004fea000383ffff */
[----:B------:R-:W-:Y:S05]  /*9780*/  BRA `(.L_x_152) ;  /* 0xffffffa000007947 */ /* 0x000fea000383ffff */
.L_x_64:
[----:B------:R-:W-:-:S07]  /*9790*/  MOV R0, UR7 ;  /* 0x0000000700007c02 */ /* 0x000fce0008000f00 */
.L_x_153:
[----:B-1----:R1:W2:Y:S02]  /*97a0*/  SYNCS.PHASECHK.TRANS64.TRYWAIT P0, [R0+URZ], R3 ;  /* 0x00000003000075a7 */ /* 0x0022a400080011ff */
[----:B--2---:R-:W-:Y:S05]  /*97b0*/  @!P0 NANOSLEEP.SYNCS 0x989680 ;  /* 0x009896800000895d */ /* 0x004fea0003900000 */
[----:B------:R-:W2:Y:S02]  /*97c0*/  @!P0 SYNCS.PHASECHK.TRANS64 P0, [R0+URZ], R3 ;  /* 0x00000003000085a7 */ /* 0x000ea400080010ff */
[----:B--2---:R-:W-:Y:S05]  /*97d0*/  @!P0 BRA `(.L_x_153) ;  /* 0xfffffffc00f08947 */ /* 0x004fea000383ffff */
[----:B------:R-:W-:Y:S05]  /*97e0*/  BRA `(.L_x_154) ;  /* 0xffffffa0000c7947 */ /* 0x000fea000383ffff */
.L_x_69:
[----:B--2---:R2:W3:Y:S02]  /*97f0*/  SYNCS.PHASECHK.TRANS64.TRYWAIT P0, [R0+URZ+0xa0], R3 ;  /* 0x0000a003000075a7 */ /* 0x0044e400080011ff */
[----:B---3--:R-:W-:Y:S05]  /*9800*/  @!P0 NANOSLEEP.SYNCS 0x989680 ;  /* 0x009896800000895d */ /* 0x008fea0003900000 */
[----:B------:R-:W3:Y:S02]  /*9810*/  @!P0 SYNCS.PHASECHK.TRANS64 P0, [R0+URZ+0xa0], R3 ;  /* 0x0000a003000085a7 */ /* 0x000ee400080010ff */
[----:B---3--:R-:W-:Y:S05]  /*9820*/  @!P0 BRA `(.L_x_69) ;  /* 0xfffffffc00f08947 */ /* 0x008fea000383ffff */
[----:B------:R-:W-:Y:S05]  /*9830*/  BRA `(.L_x_155) ;  /* 0xffffffa400187947 */ /* 0x000fea000383ffff */
.L_x_72:
[----:B------:R-:W-:Y:S07]  /*9840*/  MOV R0, UR7 ;  /* 0x0000000700007c02 */ /* 0x000fee0008000f00 */
.L_x_156:
[----:B--2---:R2:W3:Y:S02]  /*9850*/  SYNCS.PHASECHK.TRANS64.TRYWAIT P0, [R0+URZ+0x98], R3 ;  /* 0x00009803000075a7 */ /* 0x0044e400080011ff */
[----:B---3--:R-:W-:Y:S05]  /*9860*/  @!P0 NANOSLEEP.SYNCS 0x989680 ;  /* 0x009896800000895d */ /* 0x008fea0003900000 */
[----:B------:R-:W3:Y:S02]  /*9870*/  @!P0 SYNCS.PHASECHK.TRANS64 P0, [R0+URZ+0x98], R3 ;  /* 0x00009803000085a7 */ /* 0x000ee400080010ff */
[----:B---3--:R-:W-:Y:S05]  /*9880*/  @!P0 BRA `(.L_x_156) ;  /* 0xfffffffc00f08947 */ /* 0x008fea000383ffff */
[----:B------:R-:W-:Y:S05]  /*9890*/  BRA `(.L_x_71) ;  /* 0xffffffa400f87947 */ /* 0x000fea000383ffff */
.L_x_75:
[----:B------:R-:W-:Y:S07]  /*98a0*/  MOV R3, UR7 ;  /* 0x0000000700037c02 */ /* 0x000fee0008000f00 */
.L_x_157:
[----:B-1----:R1:W2:Y:S02]  /*98b0*/  SYNCS.PHASECHK.TRANS64.TRYWAIT P0, [R3+URZ+0x70], R12 ;  /* 0x0000700c030075a7 */ /* 0x0022a400080011ff */
[----:B--2---:R-:W-:Y:S05]  /*98c0*/  @!P0 NANOSLEEP.SYNCS 0x989680 ;  /* 0x009896800000895d */ /* 0x004fea0003900000 */
[----:B------:R-:W2:Y:S02]  /*98d0*/  @!P0 SYNCS.PHASECHK.TRANS64 P0, [R3+URZ+0x70], R12 ;  /* 0x0000700c030085a7 */ /* 0x000ea400080010ff */
[----:B--2---:R-:W-:Y:S05]  /*98e0*/  @!P0 BRA `(.L_x_157) ;  /* 0xfffffffc00f08947 */ /* 0x004fea000383ffff */
[----:B------:R-:W-:Y:S05]  /*98f0*/  BRA `(.L_x_158) ;  /* 0xffffffa800707947 */ /* 0x000fea000383ffff */
.L_x_76:
[----:B-1----:R-:W-:Y:S07]  /*9900*/  MOV R3, UR7 ;  /* 0x0000000700037c02 */ /* 0x002fee0008000f00 */
.L_x_159:
[----:B-1----:R1:W2:Y:S02]  /*9910*/  SYNCS.PHASECHK.TRANS64.TRYWAIT P0, [R3+URZ+0x78], R12 ;  /* 0x0000780c030075a7 */ /* 0x0022a400080011ff */
[----:B--2---:R-:W-:Y:S05]  /*9920*/  @!P0 NANOSLEEP.SYNCS 0x989680 ;  /* 0x009896800000895d */ /* 0x004fea0003900000 */
[----:B------:R-:W2:Y:S02]  /*9930*/  @!P0 SYNCS.PHASECHK.TRANS64 P0, [R3+URZ+0x78], R12 ;  /* 0x0000780c030085a7 */ /* 0x000ea400080010ff */
[----:B--2---:R-:W-:Y:S05]  /*9940*/  @!P0 BRA `(.L_x_159) ;  /* 0xfffffffc00f08947 */ /* 0x004fea000383ffff */
[----:B------:R-:W-:Y:S05]  /*9950*/  BRA `(.L_x_160) ;  /* 0xffffffa800ac7947 */ /* 0x000fea000383ffff */
.L_x_77:
[----:B-1----:R-:W-:Y:S07]  /*9960*/  MOV R3, UR7 ;  /* 0x0000000700037c02 */ /* 0x002fee0008000f00 */
.L_x_161:
[----:B-1----:R1:W2:Y:S02]  /*9970*/  SYNCS.PHASECHK.TRANS64.TRYWAIT P0, [R3+URZ+0x80], R12 ;  /* 0x0000800c030075a7 */ /* 0x0022a400080011ff */
[----:B--2---:R-:W-:Y:S05]  /*9980*/  @!P0 NANOSLEEP.SYNCS 0x989680 ;  /* 0x009896800000895d */ /* 0x004fea0003900000 */
[----:B------:R-:W2:Y:S02]  /*9990*/  @!P0 SYNCS.PHASECHK.TRANS64 P0, [R3+URZ+0x80], R12 ;  /* 0x0000800c030085a7 */ /* 0x000ea400080010ff */
[----:B--2---:R-:W-:Y:S05]  /*99a0*/  @!P0 BRA `(.L_x_161) ;  /* 0xfffffffc00f08947 */ /* 0x004fea000383ffff */
[----:B------:R-:W-:Y:S05]  /*99b0*/  BRA `(.L_x_162) ;  /* 0xffffffa800f47947 */ /* 0x000fea000383ffff */
.L_x_78:
[----:B------:R-:W-:Y:S07]  /*99c0*/  MOV R3, UR7 ;  /* 0x0000000700037c02 */ /* 0x000fee0008000f00 */
.L_x_163:
[----:B-1----:R1:W2:Y:S02]  /*99d0*/  SYNCS.PHASECHK.TRANS64.TRYWAIT P0, [R3+URZ+0x88], R12 ;  /* 0x0000880c030075a7 */ /* 0x0022a400080011ff */
[----:B--2---:R-:W-:Y:S05]  /*99e0*/  @!P0 NANOSLEEP.SYNCS 0x989680 ;  /* 0x009896800000895d */ /* 0x004fea0003900000 */
[----:B------:R-:W2:Y:S02]  /*99f0*/  @!P0 SYNCS.PHASECHK.TRANS64 P0, [R3+URZ+0x88], R12 ;  /* 0x0000880c030085a7 */ /* 0x000ea400080010ff */
[----:B--2---:R-:W-:Y:S05]  /*9a00*/  @!P0 BRA `(.L_x_163) ;  /* 0xfffffffc00f08947 */ /* 0x004fea000383ffff */
[----:B------:R-:W-:Y:S05]  /*9a10*/  BRA `(.L_x_164) ;  /* 0xffffffac007c7947 */ /* 0x000fea000383ffff */
.L_x_80:
[----:B------:R-:W-:-:S07]  /*9a20*/  MOV R0, UR7 ;  /* 0x0000000700007c02 */ /* 0x000fce0008000f00 */
.L_x_165:
[----:B-1----:R1:W3:Y:S02]  /*9a30*/  SYNCS.PHASECHK.TRANS64.TRYWAIT P0, [R0+URZ+0x70], R3 ;  /* 0x00007003000075a7 */ /* 0x0022e400080011ff */
[----:B---3--:R-:W-:Y:S05]  /*9a40*/  @!P0 NANOSLEEP.SYNCS 0x989680 ;  /* 0x009896800000895d */ /* 0x008fea0003900000 */
[----:B------:R-:W3:Y:S02]  /*9a50*/  @!P0 SYNCS.PHASECHK.TRANS64 P0, [R0+URZ+0x70], R3 ;  /* 0x00007003000085a7 */ /* 0x000ee400080010ff */
[----:B---3--:R-:W-:Y:S05]  /*9a60*/  @!P0 BRA `(.L_x_165) ;  /* 0xfffffffc00f08947 */ /* 0x008fea000383ffff */
[----:B------:R-:W-:Y:S05]  /*9a70*/  BRA `(.L_x_166) ;  /* 0xffffffac00ec7947 */ /* 0x000fea000383ffff */
.L_x_81:
[----:B-1----:R-:W-:-:S07]  /*9a80*/  MOV R0, UR7 ;  /* 0x0000000700007c02 */ /* 0x002fce0008000f00 */
.L_x_167:
[----:B-1----:R1:W3:Y:S02]  /*9a90*/  SYNCS.PHASECHK.TRANS64.TRYWAIT P0, [R0+URZ+0x78], R3 ;  /* 0x00007803000075a7 */ /* 0x0022e400080011ff */
[----:B---3--:R-:W-:Y:S05]  /*9aa0*/  @!P0 NANOSLEEP.SYNCS 0x989680 ;  /* 0x009896800000895d */ /* 0x008fea0003900000 */
[----:B------:R-:W3:Y:S02]  /*9ab0*/  @!P0 SYNCS.PHASECHK.TRANS64 P0, [R0+URZ+0x78], R3 ;  /* 0x00007803000085a7 */ /* 0x000ee400080010ff */
[----:B---3--:R-:W-:Y:S05]  /*9ac0*/  @!P0 BRA `(.L_x_167) ;  /* 0xfffffffc00f08947 */ /* 0x008fea000383ffff */
[----:B------:R-:W-:Y:S05]  /*9ad0*/  BRA `(.L_x_168) ;  /* 0xffffffac00dc7947 */ /* 0x000fea000383ffff */
.L_x_82:
[----:B-1----:R-:W-:-:S07]  /*9ae0*/  MOV R0, UR7 ;  /* 0x0000000700007c02 */ /* 0x002fce0008000f00 */
.L_x_169:
[----:B-1----:R1:W3:Y:S02]  /*9af0*/  SYNCS.PHASECHK.TRANS64.TRYWAIT P0, [R0+URZ+0x80], R3 ;  /* 0x00008003000075a7 */ /* 0x0022e400080011ff */
[----:B---3--:R-:W-:Y:S05]  /*9b00*/  @!P0 NANOSLEEP.SYNCS 0x989680 ;  /* 0x009896800000895d */ /* 0x008fea0003900000 */
[----:B------:R-:W3:Y:S02]  /*9b10*/  @!P0 SYNCS.PHASECHK.TRANS64 P0, [R0+URZ+0x80], R3 ;  /* 0x00008003000085a7 */ /* 0x000ee400080010ff */
[----:B---3--:R-:W-:Y:S05]  /*9b20*/  @!P0 BRA `(.L_x_169) ;  /* 0xfffffffc00f08947 */ /* 0x008fea000383ffff */
[----:B------:R-:W-:Y:S05]  /*9b30*/  BRA `(.L_x_170) ;  /* 0xffffffac00cc7947 */ /* 0x000fea000383ffff */
.L_x_84:
[----:B--2---:R2:W4:Y:S02]  /*9b40*/  SYNCS.PHASECHK.TRANS64.TRYWAIT P0, [R0+URZ+0xa0], R3 ;  /* 0x0000a003000075a7 */ /* 0x00452400080011ff */
[----:B----4-:R-:W-:Y:S05]  /*9b50*/  @!P0 NANOSLEEP.SYNCS 0x989680 ;  /* 0x009896800000895d */ /* 0x010fea0003900000 */
[----:B------:R-:W4:Y:S02]  /*9b60*/  @!P0 SYNCS.PHASECHK.TRANS64 P0, [R0+URZ+0xa0], R3 ;  /* 0x0000a003000085a7 */ /* 0x000f2400080010ff */
[----:B----4-:R-:W-:Y:S05]  /*9b70*/  @!P0 BRA `(.L_x_84) ;  /* 0xfffffffc00f08947 */ /* 0x010fea000383ffff */
[----:B------:R-:W-:Y:S05]  /*9b80*/  BRA `(.L_x_171) ;  /* 0xffffffb0009c7947 */ /* 0x000fea000383ffff */
.L_x_95:
[----:B-1----:R1:W3:Y:S02]  /*9b90*/  SYNCS.PHASECHK.TRANS64.TRYWAIT P1, [R0+URZ+0x50], R3 ;  /* 0x00005003000075a7 */ /* 0x0022e400080211ff */
[----:B---3--:R-:W-:Y:S05]  /*9ba0*/  @!P1 NANOSLEEP.SYNCS 0x989680 ;  /* 0x009896800000995d */ /* 0x008fea0003900000 */
[----:B------:R-:W3:Y:S02]  /*9bb0*/  @!P1 SYNCS.PHASECHK.TRANS64 P1, [R0+URZ+0x50], R3 ;  /* 0x00005003000095a7 */ /* 0x000ee400080210ff */
[----:B---3--:R-:W-:Y:S05]  /*9bc0*/  @!P1 BRA `(.L_x_95) ;  /* 0xfffffffc00f09947 */ /* 0x008fea000383ffff */
[----:B------:R-:W-:Y:S05]  /*9bd0*/  BRA `(.L_x_94) ;  /* 0xffffffbc00b47947 */ /* 0x000fea000383ffff */
.L_x_97:
[----:B---3--:R3:W4:Y:S02]  /*9be0*/  SYNCS.PHASECHK.TRANS64.TRYWAIT P0, [R108+URZ+0xc0], R7 ;  /* 0x0000c0076c0075a7 */ /* 0x00872400080011ff */
[----:B----4-:R-:W-:Y:S05]  /*9bf0*/  @!P0 NANOSLEEP.SYNCS 0x989680 ;  /* 0x009896800000895d */ /* 0x010fea0003900000 */
[----:B------:R-:W4:Y:S02]  /*9c00*/  @!P0 SYNCS.PHASECHK.TRANS64 P0, [R108+URZ+0xc0], R7 ;  /* 0x0000c0076c0085a7 */ /* 0x000f2400080010ff */
[----:B----4-:R-:W-:Y:S05]  /*9c10*/  @!P0 BRA `(.L_x_97) ;  /* 0xfffffffc00f08947 */ /* 0x010fea000383ffff */
[----:B------:R-:W-:Y:S05]  /*9c20*/  BRA `(.L_x_96) ;  /* 0xffffffc000087947 */ /* 0x000fea000383ffff */
.L_x_105:
[----:B--2---:R2:W3:Y:S02]  /*9c30*/  SYNCS.PHASECHK.TRANS64.TRYWAIT P0, [R55+URZ+0x50], R0 ;  /* 0x00005000370075a7 */ /* 0x0044e400080011ff */
[----:B---3--:R-:W-:Y:S05]  /*9c40*/  @!P0 NANOSLEEP.SYNCS 0x989680 ;  /* 0x009896800000895d */ /* 0x008fea0003900000 */
[----:B------:R-:W3:Y:S02]  /*9c50*/  @!P0 SYNCS.PHASECHK.TRANS64 P0, [R55+URZ+0x50], R0 ;  /* 0x00005000370085a7 */ /* 0x000ee400080010ff */
[----:B---3--:R-:W-:Y:S05]  /*9c60*/  @!P0 BRA `(.L_x_105) ;  /* 0xfffffffc00f08947 */ /* 0x008fea000383ffff */
[----:B------:R-:W-:Y:S05]  /*9c70*/  BRA `(.L_x_104) ;  /* 0xffffffcc00007947 */ /* 0x000fea000383ffff */
.L_x_113:
[----:B--2---:R2:W3:Y:S02]  /*9c80*/  SYNCS.PHASECHK.TRANS64.TRYWAIT P0, [R73+URZ+0x50], R2 ;  /* 0x00005002490075a7 */ /* 0x0044e400080011ff */
[----:B---3--:R-:W-:Y:S05]  /*9c90*/  @!P0 NANOSLEEP.SYNCS 0x989680 ;  /* 0x009896800000895d */ /* 0x008fea0003900000 */
[----:B------:R-:W3:Y:S02]  /*9ca0*/  @!P0 SYNCS.PHASECHK.TRANS64 P0, [R73+URZ+0x50], R2 ;  /* 0x00005002490085a7 */ /* 0x000ee400080010ff */
[----:B---3--:R-:W-:Y:S05]  /*9cb0*/  @!P0 BRA `(.L_x_113) ;  /* 0xfffffffc00f08947 */ /* 0x008fea000383ffff */
[----:B------:R-:W-:Y:S05]  /*9cc0*/  BRA `(.L_x_112) ;  /* 0xffffffd8003c7947 */ /* 0x000fea000383ffff */
.L_x_121:
[----:B--2---:R2:W3:Y:S02]  /*9cd0*/  SYNCS.PHASECHK.TRANS64.TRYWAIT P0, [R76+URZ+0x50], R3 ;  /* 0x000050034c0075a7 */ /* 0x0044e400080011ff */
[----:B---3--:R-:W-:Y:S05]  /*9ce0*/  @!P0 NANOSLEEP.SYNCS 0x989680 ;  /* 0x009896800000895d */ /* 0x008fea0003900000 */
[----:B------:R-:W3:Y:S02]  /*9cf0*/  @!P0 SYNCS.PHASECHK.TRANS64 P0, [R76+URZ+0x50], R3 ;  /* 0x000050034c0085a7 */ /* 0x000ee400080010ff */
[----:B---3--:R-:W-:Y:S05]  /*9d00*/  @!P0 BRA `(.L_x_121) ;  /* 0xfffffffc00f08947 */ /* 0x008fea000383ffff */
[----:B------:R-:W-:Y:S05]  /*9d10*/  BRA `(.L_x_120) ;  /* 0xffffffe400847947 */ /* 0x000fea000383ffff */
        .weak           $__internal_0_$__cuda_sm10x_tcgen05_guardrail_trap_col_being_dealloced_not_returned_by_alloc
        .type           $__internal_0_$__cuda_sm10x_tcgen05_guardrail_trap_col_being_dealloced_not_returned_by_alloc,@function
        .size           $__internal_0_$__cuda_sm10x_tcgen05_guardrail_trap_col_being_dealloced_not_returned_by_alloc,($__internal_1_$__cuda_sm10x_tcgen05_guardrail_trap_phase_invalid_during_alloc - $__internal_0_$__cuda_sm10x_tcgen05_guardrail_trap_col_being_dealloced_not_returned_by_alloc)
$__internal_0_$__cuda_sm10x_tcgen05_guardrail_trap_col_being_dealloced_not_returned_by_alloc:
[----:B------:R-:W-:Y:S05]  /*9d20*/  BPT.TRAP 0x1 ;  /* 0x000000040000795c */ /* 0x000fea0000300000 */
[----:B------:R-:W-:-:S04]  /*9d30*/  HFMA2 R3, -RZ, RZ, 0, 0 ;  /* 0x00000000ff037431 */ /* 0x000fc800000001ff */
[----:B------:R-:W-:Y:S05]  /*9d40*/  RET.REL.NODEC R2 `(_ZN7cutlass13device_kernelINS_4gemm6kernel13GemmUniversalIN4cute5tupleIJiiiiEEENS1_10collective13CollectiveMmaINS1_35MainloopSm100TmaUmmaWarpSpecializedILi5ELi2ELi4ENS5_IJNS4_1CILi1EEESB_SB_EEEEENS5_IJNSA_ILi64EEENSA_ILi256EEENSA_ILi128EEEEEEaNS5_IJlSB_lEEEaSI_NS4_8TiledMMAINS4_8MMA_AtomIJNS4_15SM100_MMA_S8_SSIaaiLi64ELi256ELNS4_4UMMA5MajorE0ELSN_0ELNSM_8SaturateE0EEEEEENS4_6LayoutISC_NS5_IJNSA_ILi0EEESS_SS_EEEEENS5_IJNS4_10UnderscoreESV_SV_EEEEENS4_13SM90_TMA_LOADENS4_14ComposedLayoutINS4_7SwizzleILi3ELi4ELi3EEENS4_18smem_ptr_flag_bitsILi8EEENSR_INS5_IJNSA_ILi8EEESG_EEENS5_IJSG_SB_EEEEEEEvNS4_8identityESY_S18_vS19_EENS_8epilogue10collective18CollectiveEpilogueINS1B_23Sm100TmaWarpSpecializedILi4ELi2ELi32ELb0ELb0EEEJSH_NS5_IJNSR_ISE_SB_EES1G_EEEaSI_aSI_NS1B_6fusion15FusionCallbacksIS1F_NS1I_17LinearCombinationIaiaiLNS_15FloatRoundStyleE2EEESH_S1H_JEEENS4_5SM1004TMEM4LOAD26SM100_TMEM_LOAD_16dp32b32xESY_NSZ_INS10_ILi2ELi4ELi3EEES13_NSR_INS5_IJS14_SE_EEENS5_IJSE_SB_EEEEEEENS4_39AutoVectorizingCopyWithAssumedAlignmentILi128EEENS4_14SM90_TMA_STOREES1W_S1Y_S1Y_EEEvvEEEEvNT_6ParamsE) ;  /* 0xffffff6002ac7950 */ /* 0x000fea0003c3ffff */
        .weak           $__internal_1_$__cuda_sm10x_tcgen05_guardrail_trap_phase_invalid_during_alloc
        .type           $__internal_1_$__cuda_sm10x_tcgen05_guardrail_trap_phase_invalid_during_alloc,@function
        .size           $__internal_1_$__cuda_sm10x_tcgen05_guardrail_trap_phase_invalid_during_alloc,($__internal_2_$__cuda_sm10x_tcgen05_guardrail_trap_unallocated_columns_being_dealloced - $__internal_1_$__cuda_sm10x_tcgen05_guardrail_trap_phase_invalid_during_alloc)
$__internal_1_$__cuda_sm10x_tcgen05_guardrail_trap_phase_invalid_during_alloc:
[----:B------:R-:W-:Y:S05]  /*9d50*/  BPT.TRAP 0x1 ;  /* 0x000000040000795c */ /* 0x000fea0000300000 */
[----:B------:R-:W-:-:S04]  /*9d60*/  MOV R3, 0x0 ;  /* 0x0000000000037802 */ /* 0x000fc80000000f00 */
[----:B------:R-:W-:Y:S05]  /*9d70*/  RET.REL.NODEC R2 `(_ZN7cutlass13device_kernelINS_4gemm6kernel13GemmUniversalIN4cute5tupleIJiiiiEEENS1_10collective13CollectiveMmaINS1_35MainloopSm100TmaUmmaWarpSpecializedILi5ELi2ELi4ENS5_IJNS4_1CILi1EEESB_SB_EEEEENS5_IJNSA_ILi64EEENSA_ILi256EEENSA_ILi128EEEEEEaNS5_IJlSB_lEEEaSI_NS4_8TiledMMAINS4_8MMA_AtomIJNS4_15SM100_MMA_S8_SSIaaiLi64ELi256ELNS4_4UMMA5MajorE0ELSN_0ELNSM_8SaturateE0EEEEEENS4_6LayoutISC_NS5_IJNSA_ILi0EEESS_SS_EEEEENS5_IJNS4_10UnderscoreESV_SV_EEEEENS4_13SM90_TMA_LOADENS4_14ComposedLayoutINS4_7SwizzleILi3ELi4ELi3EEENS4_18smem_ptr_flag_bitsILi8EEENSR_INS5_IJNSA_ILi8EEESG_EEENS5_IJSG_SB_EEEEEEEvNS4_8identityESY_S18_vS19_EENS_8epilogue10collective18CollectiveEpilogueINS1B_23Sm100TmaWarpSpecializedILi4ELi2ELi32ELb0ELb0EEEJSH_NS5_IJNSR_ISE_SB_EES1G_EEEaSI_aSI_NS1B_6fusion15FusionCallbacksIS1F_NS1I_17LinearCombinationIaiaiLNS_15FloatRoundStyleE2EEESH_S1H_JEEENS4_5SM1004TMEM4LOAD26SM100_TMEM_LOAD_16dp32b32xESY_NSZ_INS10_ILi2ELi4ELi3EEES13_NSR_INS5_IJS14_SE_EEENS5_IJSE_SB_EEEEEEENS4_39AutoVectorizingCopyWithAssumedAlignmentILi128EEENS4_14SM90_TMA_STOREES1W_S1Y_S1Y_EEEvvEEEEvNT_6ParamsE) ;  /* 0xffffff6002a07950 */ /* 0x000fea0003c3ffff */
        .weak           $__internal_2_$__cuda_sm10x_tcgen05_guardrail_trap_unallocated_columns_being_dealloced
        .type           $__internal_2_$__cuda_sm10x_tcgen05_guardrail_trap_unallocated_columns_being_dealloced,@function
        .size           $__internal_2_$__cuda_sm10x_tcgen05_guardrail_trap_unallocated_columns_being_dealloced,(.L_x_173 - $__internal_2_$__cuda_sm10x_tcgen05_guardrail_trap_unallocated_columns_being_dealloced)
$__internal_2_$__cuda_sm10x_tcgen05_guardrail_trap_unallocated_columns_being_dealloced:
[----:B------:R-:W-:Y:S05]  /*9d80*/  BPT.TRAP 0x1 ;  /* 0x000000040000795c */ /* 0x000fea0000300000 */
[----:B------:R-:W-:-:S04]  /*9d90*/  HFMA2 R3, -RZ, RZ, 0, 0 ;  /* 0x00000000ff037431 */ /* 0x000fc800000001ff */
[----:B------:R-:W-:Y:S05]  /*9da0*/  RET.REL.NODEC R2 `(_ZN7cutlass13device_kernelINS_4gemm6kernel13GemmUniversalIN4cute5tupleIJiiiiEEENS1_10collective13CollectiveMmaINS1_35MainloopSm100TmaUmmaWarpSpecializedILi5ELi2ELi4ENS5_IJNS4_1CILi1EEESB_SB_EEEEENS5_IJNSA_ILi64EEENSA_ILi256EEENSA_ILi128EEEEEEaNS5_IJlSB_lEEEaSI_NS4_8TiledMMAINS4_8MMA_AtomIJNS4_15SM100_MMA_S8_SSIaaiLi64ELi256ELNS4_4UMMA5MajorE0ELSN_0ELNSM_8SaturateE0EEEEEENS4_6LayoutISC_NS5_IJNSA_ILi0EEESS_SS_EEEEENS5_IJNS4_10UnderscoreESV_SV_EEEEENS4_13SM90_TMA_LOADENS4_14ComposedLayoutINS4_7SwizzleILi3ELi4ELi3EEENS4_18smem_ptr_flag_bitsILi8EEENSR_INS5_IJNSA_ILi8EEESG_EEENS5_IJSG_SB_EEEEEEEvNS4_8identityESY_S18_vS19_EENS_8epilogue10collective18CollectiveEpilogueINS1B_23Sm100TmaWarpSpecializedILi4ELi2ELi32ELb0ELb0EEEJSH_NS5_IJNSR_ISE_SB_EES1G_EEEaSI_aSI_NS1B_6fusion15FusionCallbacksIS1F_NS1I_17LinearCombinationIaiaiLNS_15FloatRoundStyleE2EEESH_S1H_JEEENS4_5SM1004TMEM4LOAD26SM100_TMEM_LOAD_16dp32b32xESY_NSZ_INS10_ILi2ELi4ELi3EEES13_NSR_INS5_IJS14_SE_EEENS5_IJSE_SB_EEEEEEENS4_39AutoVectorizingCopyWithAssumedAlignmentILi128EEENS4_14SM90_TMA_STOREES1W_S1Y_S1Y_EEEvvEEEEvNT_6ParamsE) ;  /* 0xffffff6002947950 */ /* 0x000fea0003c3ffff */
.L_x_172:
[----:B------:R-:W-:-:S00]  /*9db0*/  BRA `(.L_x_172) ;  /* 0xfffffffc00fc7947 */ /* 0x000fc0000383ffff */
[----:B------:R-:W-:-:S00]  /*9dc0*/  NOP ;  /* 0x0000000000007918 */ /* 0x000fc00000000000 */
        /* <DEDUP_REMOVED lines=11> */
.L_x_173:


//--------------------- .nv.global.init           --------------------------
	.section	.nv.global.init,"aw",@progbits
.nv.global.init:
	.type		$str$27,@object
	.size		$str$27,($str$28 - $str$27)
$str$27:
        /*0000*/ 	.byte	0x28, 0x61, 0x64, 0x64, 0x72, 0x65, 0x73, 0x73, 0x20, 0x26, 0x20, 0x6d, 0x61, 0x73, 0x6b, 0x29
        /*0010*/ 	.byte	0x20, 0x3d, 0x3d, 0x20, 0x30, 0x00
	.type		$str$28,@object
	.size		$str$28,($str$26 - $str$28)
$str$28:
        /*0016*/ 	.byte	0x2f, 0x74, 0x6d, 0x70, 0x2f, 0x63, 0x75, 0x74, 0x6c, 0x61, 0x73, 0x73, 0x5f, 0x73, 0x77, 0x65
        /*0026*/ 	.byte	0x65, 0x70, 0x5f, 0x73, 0x72, 0x63, 0x2f, 0x69, 0x6e, 0x63, 0x6c, 0x75, 0x64, 0x65, 0x2f, 0x63
        /*0036*/ 	.byte	0x75, 0x74, 0x65, 0x2f, 0x70, 0x6f, 0x69, 0x6e, 0x74, 0x65, 0x72, 0x5f, 0x66, 0x6c, 0x61, 0x67
        /*0046*/ 	.byte	0x67, 0x65, 0x64, 0x2e, 0x68, 0x70, 0x70, 0x00
	.type		$str$26,@object
	.size		$str$26,($str$25 - $str$26)
$str$26:
        /*004e*/ 	.byte	0x2f, 0x74, 0x6d, 0x70, 0x2f, 0x63, 0x75, 0x74, 0x6c, 0x61, 0x73, 0x73, 0x5f, 0x73, 0x77, 0x65
        /*005e*/ 	.byte	0x65, 0x70, 0x5f, 0x73, 0x72, 0x63, 0x2f, 0x69, 0x6e, 0x63, 0x6c, 0x75, 0x64, 0x65, 0x2f, 0x63
        /*006e*/ 	.byte	0x75, 0x74, 0x65, 0x2f, 0x61, 0x74, 0x6f, 0x6d, 0x2f, 0x63, 0x6f, 0x70, 0x79, 0x5f, 0x74, 0x72
        /*007e*/ 	.byte	0x61, 0x69, 0x74, 0x73, 0x5f, 0x73, 0x6d, 0x31, 0x30, 0x30, 0x2e, 0x68, 0x70, 0x70, 0x00
	.type		$str$25,@object
	.size		$str$25,(__unnamed_1 - $str$25)
$str$25:
        /*008d*/ 	.byte	0x28, 0x28, 0x75, 0x69, 0x6e, 0x74, 0x33, 0x32, 0x5f, 0x74, 0x28, 0x74, 0x68, 0x72, 0x65, 0x61
        /*009d*/ 	.byte	0x64, 0x49, 0x64, 0x78, 0x2e, 0x78, 0x29, 0x20, 0x2f, 0x20, 0x33, 0x32, 0x29, 0x20, 0x25, 0x20
        /*00ad*/ 	.byte	0x34, 0x29, 0x20, 0x3d, 0x3d, 0x20, 0x28, 0x28, 0x28, 0x74, 0x6d, 0x65, 0x6d, 0x5f, 0x61, 0x64
        /*00bd*/ 	.byte	0x64, 0x72, 0x20, 0x3e, 0x3e, 0x20, 0x31, 0x36, 0x29, 0x20, 0x2f, 0x20, 0x33, 0x32, 0x29, 0x20
        /*00cd*/ 	.byte	0x25, 0x20, 0x34, 0x29, 0x00
	.type		__unnamed_1,@object
	.size		__unnamed_1,(__unnamed_2 - __unnamed_1)
__unnamed_1:
        /*00d2*/ 	.byte	0x61, 0x75, 0x74, 0x6f, 0x20, 0x63, 0x75, 0x74, 0x65, 0x3a, 0x3a, 0x61, 0x73, 0x5f, 0x70, 0x6f
        /* <DEDUP_REMOVED lines=24> */
        /*0262*/ 	.byte	0x00
	.type		__unnamed_2,@object
	.size		__unnamed_2,(__unnamed_3 - __unnamed_2)
__unnamed_2:
        /* <DEDUP_REMOVED lines=26> */
	.type		__unnamed_3,@object
	.size		__unnamed_3,(.L_3 - __unnamed_3)
__unnamed_3:
        /* <DEDUP_REMOVED lines=41> */
.L_3:


//--------------------- .nv.shared._ZN7cutlass13device_kernelINS_4gemm6kernel13GemmUniversalIN4cute5tupleIJiiiiEEENS1_10collective13CollectiveMmaINS1_35MainloopSm100TmaUmmaWarpSpecializedILi5ELi2ELi4ENS5_IJNS4_1CILi1EEESB_SB_EEEEENS5_IJNSA_ILi64EEENSA_ILi256EEENSA_ILi128EEEEEEaNS5_IJlSB_lEEEaSI_NS4_8TiledMMAINS4_8MMA_AtomIJNS4_15SM100_MMA_S8_SSIaaiLi64ELi256ELNS4_4UMMA5MajorE0ELSN_0ELNSM_8SaturateE0EEEEEENS4_6LayoutISC_NS5_IJNSA_ILi0EEESS_SS_EEEEENS5_IJNS4_10UnderscoreESV_SV_EEEEENS4_13SM90_TMA_LOADENS4_14ComposedLayoutINS4_7SwizzleILi3ELi4ELi3EEENS4_18smem_ptr_flag_bitsILi8EEENSR_INS5_IJNSA_ILi8EEESG_EEENS5_IJSG_SB_EEEEEEEvNS4_8identityESY_S18_vS19_EENS_8epilogue10collective18CollectiveEpilogueINS1B_23Sm100TmaWarpSpecializedILi4ELi2ELi32ELb0ELb0EEEJSH_NS5_IJNSR_ISE_SB_EES1G_EEEaSI_aSI_NS1B_6fusion15FusionCallbacksIS1F_NS1I_17LinearCombinationIaiaiLNS_15FloatRoundStyleE2EEESH_S1H_JEEENS4_5SM1004TMEM4LOAD26SM100_TMEM_LOAD_16dp32b32xESY_NSZ_INS10_ILi2ELi4ELi3EEES13_NSR_INS5_IJS14_SE_EEENS5_IJSE_SB_EEEEEEENS4_39AutoVectorizingCopyWithAssumedAlignmentILi128EEENS4_14SM90_TMA_STOREES1W_S1Y_S1Y_EEEvvEEEEvNT_6ParamsE --------------------------
	.section	.nv.shared._ZN7cutlass13device_kernelINS_4gemm6kernel13GemmUniversalIN4cute5tupleIJiiiiEEENS1_10collective13CollectiveMmaINS1_35MainloopSm100TmaUmmaWarpSpecializedILi5ELi2ELi4ENS5_IJNS4_1CILi1EEESB_SB_EEEEENS5_IJNSA_ILi64EEENSA_ILi256EEENSA_ILi128EEEEEEaNS5_IJlSB_lEEEaSI_NS4_8TiledMMAINS4_8MMA_AtomIJNS4_15SM100_MMA_S8_SSIaaiLi64ELi256ELNS4_4UMMA5MajorE0ELSN_0ELNSM_8SaturateE0EEEEEENS4_6LayoutISC_NS5_IJNSA_ILi0EEESS_SS_EEEEENS5_IJNS4_10UnderscoreESV_SV_EEEEENS4_13SM90_TMA_LOADENS4_14ComposedLayoutINS4_7SwizzleILi3ELi4ELi3EEENS4_18smem_ptr_flag_bitsILi8EEENSR_INS5_IJNSA_ILi8EEESG_EEENS5_IJSG_SB_EEEEEEEvNS4_8identityESY_S18_vS19_EENS_8epilogue10collective18CollectiveEpilogueINS1B_23Sm100TmaWarpSpecializedILi4ELi2ELi32ELb0ELb0EEEJSH_NS5_IJNSR_ISE_SB_EES1G_EEEaSI_aSI_NS1B_6fusion15FusionCallbacksIS1F_NS1I_17LinearCombinationIaiaiLNS_15FloatRoundStyleE2EEESH_S1H_JEEENS4_5SM1004TMEM4LOAD26SM100_TMEM_LOAD_16dp32b32xESY_NSZ_INS10_ILi2ELi4ELi3EEES13_NSR_INS5_IJS14_SE_EEENS5_IJSE_SB_EEEEEEENS4_39AutoVectorizingCopyWithAssumedAlignmentILi128EEENS4_14SM90_TMA_STOREES1W_S1Y_S1Y_EEEvvEEEEvNT_6ParamsE,"aw",@nobits
	.sectionflags	@""
	.align	16
	.zero		1024


//--------------------- .nv.shared.reserved.0     --------------------------
	.section	.nv.shared.reserved.0,"aw",@nobits
	.weak		__nv_reservedSMEM_offset_0_alias
	.size		__nv_reservedSMEM_offset_0_alias, 0, 64
	.other		__nv_reservedSMEM_offset_0_alias,@"STO_CUDA_RESERVED_SHARED STV_DEFAULT"
__nv_reservedSMEM_offset_0_alias:
	.zero		0
.nv.shared.reserved.0:
	.zero		64
	.weak		__nv_reservedSMEM_tcgen05_partition
	.type		__nv_reservedSMEM_tcgen05_partition,@object
	.size		__nv_reservedSMEM_tcgen05_partition,(.L_0 - __nv_reservedSMEM_tcgen05_partition)
__nv_reservedSMEM_tcgen05_partition:
	.zero		32
.L_0:


//--------------------- .nv.global                --------------------------
	.section	.nv.global,"aw",@nobits
.nv.global:
	.type		_ZN40_INTERNAL_3befb5a7_4_k_cu_01489e2f_172584cute1_E,@object
	.size		_ZN40_INTERNAL_3befb5a7_4_k_cu_01489e2f_172584cute1_E,(_ZN40_INTERNAL_3befb5a7_4_k_cu_01489e2f_172584cuda3std3__45__cpo6cbeginE - _ZN40_INTERNAL_3befb5a7_4_k_cu_01489e2f_172584cute1_E)
_ZN40_INTERNAL_3befb5a7_4_k_cu_01489e2f_172584cute1_E:
	.zero		1
	.type		_ZN40_INTERNAL_3befb5a7_4_k_cu_01489e2f_172584cuda3std3__45__cpo6cbeginE,@object
	.size		_ZN40_INTERNAL_3befb5a7_4_k_cu_01489e2f_172584cuda3std3__45__cpo6cbeginE,(_ZN40_INTERNAL_3befb5a7_4_k_cu_01489e2f_172584cuda3std3__48in_placeE - _ZN40_INTERNAL_3befb5a7_4_k_cu_01489e2f_172584cuda3std3__45__cpo6cbeginE)
_ZN40_INTERNAL_3befb5a7_4_k_cu_01489e2f_172584cuda3std3__45__cpo6cbeginE:
	.zero		1
	.type		_ZN40_INTERNAL_3befb5a7_4_k_cu_01489e2f_172584cuda3std3__48in_placeE,@object
	.size		_ZN40_INTERNAL_3befb5a7_4_k_cu_01489e2f_172584cuda3std3__48in_placeE,(_ZN40_INTERNAL_3befb5a7_4_k_cu_01489e2f_172584cuda3std6ranges3__45__cpo9iter_moveE - _ZN40_INTERNAL_3befb5a7_4_k_cu_01489e2f_172584cuda3std3__48in_placeE)
_ZN40_INTERNAL_3befb5a7_4_k_cu_01489e2f_172584cuda3std3__48in_placeE:
	.zero		1
	.type		_ZN40_INTERNAL_3befb5a7_4_k_cu_01489e2f_172584cuda3std6ranges3__45__cpo9iter_moveE,@object
	.size		_ZN40_INTERNAL_3befb5a7_4_k_cu_01489e2f_172584cuda3std6ranges3__45__cpo9iter_moveE,(_ZN40_INTERNAL_3befb5a7_4_k_cu_01489e2f_172584cuda3std3__45__cpo5beginE - _ZN40_INTERNAL_3befb5a7_4_k_cu_01489e2f_172584cuda3std6ranges3__45__cpo9iter_moveE)
_ZN40_INTERNAL_3befb5a7_4_k_cu_01489e2f_172584cuda3std6ranges3__45__cpo9iter_moveE:
	.zero		1
	.type		_ZN40_INTERNAL_3befb5a7_4_k_cu_01489e2f_172584cuda3std3__45__cpo5beginE,@object
	.size		_ZN40_INTERNAL_3befb5a7_4_k_cu_01489e2f_172584cuda3std3__45__cpo5beginE,(_ZN40_INTERNAL_3befb5a7_4_k_cu_01489e2f_172584cuda3std3__442_GLOBAL__N__3befb5a7_4_k_cu_01489e2f_172586ignoreE - _ZN40_INTERNAL_3befb5a7_4_k_cu_01489e2f_172584cuda3std3__45__cpo5beginE)
_ZN40_INTERNAL_3befb5a7_4_k_cu_01489e2f_172584cuda3std3__45__cpo5beginE:
	.zero		1
	.type		_ZN40_INTERNAL_3befb5a7_4_k_cu_01489e2f_172584cuda3std3__442_GLOBAL__N__3befb5a7_4_k_cu_01489e2f_172586ignoreE,@object
	.size		_ZN40_INTERNAL_3befb5a7_4_k_cu_01489e2f_172584cuda3std3__442_GLOBAL__N__3befb5a7_4_k_cu_01489e2f_172586ignoreE,(_ZN40_INTERNAL_3befb5a7_4_k_cu_01489e2f_172584cute7productE - _ZN40_INTERNAL_3befb5a7_4_k_cu_01489e2f_172584cuda3std3__442_GLOBAL__N__3befb5a7_4_k_cu_01489e2f_172586ignoreE)
_ZN40_INTERNAL_3befb5a7_4_k_cu_01489e2f_172584cuda3std3__442_GLOBAL__N__3befb5a7_4_k_cu_01489e2f_172586ignoreE:
	.zero		1
	.type		_ZN40_INTERNAL_3befb5a7_4_k_cu_01489e2f_172584cute7productE,@object
	.size		_ZN40_INTERNAL_3befb5a7_4_k_cu_01489e2f_172584cute7productE,(_ZN40_INTERNAL_3befb5a7_4_k_cu_01489e2f_172584cuda3std3__45__cpo3endE - _ZN40_INTERNAL_3befb5a7_4_k_cu_01489e2f_172584cute7productE)
_ZN40_INTERNAL_3befb5a7_4_k_cu_01489e2f_172584cute7productE:
	.zero		1
	.type		_ZN40_INTERNAL_3befb5a7_4_k_cu_01489e2f_172584cuda3std3__45__cpo3endE,@object
	.size		_ZN40_INTERNAL_3befb5a7_4_k_cu_01489e2f_172584cuda3std3__45__cpo3endE,(_ZN40_INTERNAL_3befb5a7_4_k_cu_01489e2f_172584cuda3std3__419piecewise_constructE - _ZN40_INTERNAL_3befb5a7_4_k_cu_01489e2f_172584cuda3std3__45__cpo3endE)
_ZN40_INTERNAL_3befb5a7_4_k_cu_01489e2f_172584cuda3std3__45__cpo3endE:
	.zero		1
	.type		_ZN40_INTERNAL_3befb5a7_4_k_cu_01489e2f_172584cuda3std3__419piecewise_constructE,@object
	.size		_ZN40_INTERNAL_3befb5a7_4_k_cu_01489e2f_172584cuda3std3__419piecewise_constructE,(_ZN40_INTERNAL_3befb5a7_4_k_cu_01489e2f_172584cuda3std3__45__cpo4cendE - _ZN40_INTERNAL_3befb5a7_4_k_cu_01489e2f_172584cuda3std3__419piecewise_constructE)
_ZN40_INTERNAL_3befb5a7_4_k_cu_01489e2f_172584cuda3std3__419piecewise_constructE:
	.zero		1
	.type		_ZN40_INTERNAL_3befb5a7_4_k_cu_01489e2f_172584cuda3std3__45__cpo4cendE,@object
	.size		_ZN40_INTERNAL_3befb5a7_4_k_cu_01489e2f_172584cuda3std3__45__cpo4cendE,(_ZN40_INTERNAL_3befb5a7_4_k_cu_01489e2f_172584cuda3std6ranges3__45__cpo4swapE - _ZN40_INTERNAL_3befb5a7_4_k_cu_01489e2f_172584cuda3std3__45__cpo4cendE)
_ZN40_INTERNAL_3befb5a7_4_k_cu_01489e2f_172584cuda3std3__45__cpo4cendE:
	.zero		1
	.type		_ZN40_INTERNAL_3befb5a7_4_k_cu_01489e2f_172584cuda3std6ranges3__45__cpo4swapE,@object
	.size		_ZN40_INTERNAL_3befb5a7_4_k_cu_01489e2f_172584cuda3std6ranges3__45__cpo4swapE,(.L_11 - _ZN40_INTERNAL_3befb5a7_4_k_cu_01489e2f_172584cuda3std6ranges3__45__cpo4swapE)
_ZN40_INTERNAL_3befb5a7_4_k_cu_01489e2f_172584cuda3std6ranges3__45__cpo4swapE:
	.zero		1
.L_11:


//--------------------- .nv.constant0._ZN7cutlass13device_kernelINS_4gemm6kernel13GemmUniversalIN4cute5tupleIJiiiiEEENS1_10collective13CollectiveMmaINS1_35MainloopSm100TmaUmmaWarpSpecializedILi5ELi2ELi4ENS5_IJNS4_1CILi1EEESB_SB_EEEEENS5_IJNSA_ILi64EEENSA_ILi256EEENSA_ILi128EEEEEEaNS5_IJlSB_lEEEaSI_NS4_8TiledMMAINS4_8MMA_AtomIJNS4_15SM100_MMA_S8_SSIaaiLi64ELi256ELNS4_4UMMA5MajorE0ELSN_0ELNSM_8SaturateE0EEEEEENS4_6LayoutISC_NS5_IJNSA_ILi0EEESS_SS_EEEEENS5_IJNS4_10UnderscoreESV_SV_EEEEENS4_13SM90_TMA_LOADENS4_14ComposedLayoutINS4_7SwizzleILi3ELi4ELi3EEENS4_18smem_ptr_flag_bitsILi8EEENSR_INS5_IJNSA_ILi8EEESG_EEENS5_IJSG_SB_EEEEEEEvNS4_8identityESY_S18_vS19_EENS_8epilogue10collective18CollectiveEpilogueINS1B_23Sm100TmaWarpSpecializedILi4ELi2ELi32ELb0ELb0EEEJSH_NS5_IJNSR_ISE_SB_EES1G_EEEaSI_aSI_NS1B_6fusion15FusionCallbacksIS1F_NS1I_17LinearCombinationIaiaiLNS_15FloatRoundStyleE2EEESH_S1H_JEEENS4_5SM1004TMEM4LOAD26SM100_TMEM_LOAD_16dp32b32xESY_NSZ_INS10_ILi2ELi4ELi3EEES13_NSR_INS5_IJS14_SE_EEENS5_IJSE_SB_EEEEEEENS4_39AutoVectorizingCopyWithAssumedAlignmentILi128EEENS4_14SM90_TMA_STOREES1W_S1Y_S1Y_EEEvvEEEEvNT_6ParamsE --------------------------
	.section	.nv.constant0._ZN7cutlass13device_kernelINS_4gemm6kernel13GemmUniversalIN4cute5tupleIJiiiiEEENS1_10collective13CollectiveMmaINS1_35MainloopSm100TmaUmmaWarpSpecializedILi5ELi2ELi4ENS5_IJNS4_1CILi1EEESB_SB_EEEEENS5_IJNSA_ILi64EEENSA_ILi256EEENSA_ILi128EEEEEEaNS5_IJlSB_lEEEaSI_NS4_8TiledMMAINS4_8MMA_AtomIJNS4_15SM100_MMA_S8_SSIaaiLi64ELi256ELNS4_4UMMA5MajorE0ELSN_0ELNSM_8SaturateE0EEEEEENS4_6LayoutISC_NS5_IJNSA_ILi0EEESS_SS_EEEEENS5_IJNS4_10UnderscoreESV_SV_EEEEENS4_13SM90_TMA_LOADENS4_14ComposedLayoutINS4_7SwizzleILi3ELi4ELi3EEENS4_18smem_ptr_flag_bitsILi8EEENSR_INS5_IJNSA_ILi8EEESG_EEENS5_IJSG_SB_EEEEEEEvNS4_8identityESY_S18_vS19_EENS_8epilogue10collective18CollectiveEpilogueINS1B_23Sm100TmaWarpSpecializedILi4ELi2ELi32ELb0ELb0EEEJSH_NS5_IJNSR_ISE_SB_EES1G_EEEaSI_aSI_NS1B_6fusion15FusionCallbacksIS1F_NS1I_17LinearCombinationIaiaiLNS_15FloatRoundStyleE2EEESH_S1H_JEEENS4_5SM1004TMEM4LOAD26SM100_TMEM_LOAD_16dp32b32xESY_NSZ_INS10_ILi2ELi4ELi3EEES13_NSR_INS5_IJS14_SE_EEENS5_IJSE_SB_EEEEEEENS4_39AutoVectorizingCopyWithAssumedAlignmentILi128EEENS4_14SM90_TMA_STOREES1W_S1Y_S1Y_EEEvvEEEEvNT_6ParamsE,"a",@progbits
	.sectionflags	@""
	.align	4
.nv.constant0._ZN7cutlass13device_kernelINS_4gemm6kernel13GemmUniversalIN4cute5tupleIJiiiiEEENS1_10collective13CollectiveMmaINS1_35MainloopSm100TmaUmmaWarpSpecializedILi5ELi2ELi4ENS5_IJNS4_1CILi1EEESB_SB_EEEEENS5_IJNSA_ILi64EEENSA_ILi256EEENSA_ILi128EEEEEEaNS5_IJlSB_lEEEaSI_NS4_8TiledMMAINS4_8MMA_AtomIJNS4_15SM100_MMA_S8_SSIaaiLi64ELi256ELNS4_4UMMA5MajorE0ELSN_0ELNSM_8SaturateE0EEEEEENS4_6LayoutISC_NS5_IJNSA_ILi0EEESS_SS_EEEEENS5_IJNS4_10UnderscoreESV_SV_EEEEENS4_13SM90_TMA_LOADENS4_14ComposedLayoutINS4_7SwizzleILi3ELi4ELi3EEENS4_18smem_ptr_flag_bitsILi8EEENSR_INS5_IJNSA_ILi8EEESG_EEENS5_IJSG_SB_EEEEEEEvNS4_8identityESY_S18_vS19_EENS_8epilogue10collective18CollectiveEpilogueINS1B_23Sm100TmaWarpSpecializedILi4ELi2ELi32ELb0ELb0EEEJSH_NS5_IJNSR_ISE_SB_EES1G_EEEaSI_aSI_NS1B_6fusion15FusionCallbacksIS1F_NS1I_17LinearCombinationIaiaiLNS_15FloatRoundStyleE2EEESH_S1H_JEEENS4_5SM1004TMEM4LOAD26SM100_TMEM_LOAD_16dp32b32xESY_NSZ_INS10_ILi2ELi4ELi3EEES13_NSR_INS5_IJS14_SE_EEENS5_IJSE_SB_EEEEEEENS4_39AutoVectorizingCopyWithAssumedAlignmentILi128EEENS4_14SM90_TMA_STOREES1W_S1Y_S1Y_EEEvvEEEEvNT_6ParamsE:
	.zero		2944


//--------------------- SYMBOLS --------------------------

	.type		.nv.reservedSmem.offset0,@object
	.size		.nv.reservedSmem.offset0,0x4
	.type		.nv.reservedSmem.cap,@object
	.size		.nv.reservedSmem.cap,0x4
	.type		__assertfail,@function
